	.headerflags	@"EF_CUDA_TEXMODE_UNIFIED EF_CUDA_64BIT_ADDRESS EF_CUDA_SM86 EF_CUDA_VIRTUAL_SM(EF_CUDA_SM86)"
	.elftype	@"ET_EXEC"


//--------------------- .nv.info                  --------------------------
	.section	.nv.info,"",@"SHT_CUDA_INFO"
	.align	4


	//----- nvinfo : EIATTR_REGCOUNT
	.align		4
        /*0000*/ 	.byte	0x04, 0x2f
        /*0002*/ 	.short	(.L_1 - .L_0)
	.align		4
.L_0:
        /*0004*/ 	.word	index@(triton_mm)
        /*0008*/ 	.word	0x0000003f


	//----- nvinfo : EIATTR_MAX_STACK_SIZE
	.align		4
.L_1:
        /*000c*/ 	.byte	0x04, 0x23
        /*000e*/ 	.short	(.L_3 - .L_2)
	.align		4
.L_2:
        /*0010*/ 	.word	index@(triton_mm)
        /*0014*/ 	.word	0x00000000


	//----- nvinfo : EIATTR_MIN_STACK_SIZE
	.align		4
.L_3:
        /*0018*/ 	.byte	0x04, 0x12
        /*001a*/ 	.short	(.L_5 - .L_4)
	.align		4
.L_4:
        /*001c*/ 	.word	index@(triton_mm)
        /*0020*/ 	.word	0x00000000


	//----- nvinfo : EIATTR_FRAME_SIZE
	.align		4
.L_5:
        /*0024*/ 	.byte	0x04, 0x11
        /*0026*/ 	.short	(.L_7 - .L_6)
	.align		4
.L_6:
        /*0028*/ 	.word	index@(triton_mm)
        /*002c*/ 	.word	0x00000000
.L_7:


//--------------------- .nv.info.triton_mm        --------------------------
	.section	.nv.info.triton_mm,"",@"SHT_CUDA_INFO"
	.align	4


	//----- nvinfo : EIATTR_CUDA_API_VERSION
	.align		4
        /*0000*/ 	.byte	0x04, 0x37
        /*0002*/ 	.short	(.L_9 - .L_8)
.L_8:
        /*0004*/ 	.word	0x0000007b


	//----- nvinfo : EIATTR_SW2861232_WAR
	.align		4
.L_9:
        /*0008*/ 	.byte	0x01, 0x35
	.zero		2


	//----- nvinfo : EIATTR_PARAM_CBANK
	.align		4
        /*000c*/ 	.byte	0x04, 0x0a
        /*000e*/ 	.short	(.L_11 - .L_10)
	.align		4
.L_10:
        /*0010*/ 	.word	index@(.nv.constant0.triton_mm)
        /*0014*/ 	.short	0x0160
        /*0016*/ 	.short	0x001c


	//----- nvinfo : EIATTR_CBANK_PARAM_SIZE
	.align		4
.L_11:
        /*0018*/ 	.byte	0x03, 0x19
        /*001a*/ 	.short	0x001c


	//----- nvinfo : EIATTR_KPARAM_INFO
	.align		4
        /*001c*/ 	.byte	0x04, 0x17
        /*001e*/ 	.short	(.L_13 - .L_12)
.L_12:
        /*0020*/ 	.word	0x00000000
        /*0024*/ 	.short	0x0003
        /*0026*/ 	.short	0x0018
        /*0028*/ 	.byte	0x00, 0xf0, 0x11, 0x00


	//----- nvinfo : EIATTR_KPARAM_INFO
	.align		4
.L_13:
        /*002c*/ 	.byte	0x04, 0x17
        /*002e*/ 	.short	(.L_15 - .L_14)
.L_14:
        /*0030*/ 	.word	0x00000000
        /*0034*/ 	.short	0x0002
        /*0036*/ 	.short	0x0010
        /*0038*/ 	.byte	0x00, 0xf0, 0x21, 0x00


	//----- nvinfo : EIATTR_KPARAM_INFO
	.align		4
.L_15:
        /*003c*/ 	.byte	0x04, 0x17
        /*003e*/ 	.short	(.L_17 - .L_16)
.L_16:
        /*0040*/ 	.word	0x00000000
        /*0044*/ 	.short	0x0001
        /*0046*/ 	.short	0x0008
        /*0048*/ 	.byte	0x00, 0xf0, 0x21, 0x00


	//----- nvinfo : EIATTR_KPARAM_INFO
	.align		4
.L_17:
        /*004c*/ 	.byte	0x04, 0x17
        /*004e*/ 	.short	(.L_19 - .L_18)
.L_18:
        /*0050*/ 	.word	0x00000000
        /*0054*/ 	.short	0x0000
        /*0056*/ 	.short	0x0000
        /*0058*/ 	.byte	0x00, 0xf0, 0x21, 0x00


	//----- nvinfo : EIATTR_MAXREG_COUNT
	.align		4
.L_19:
        /*005c*/ 	.byte	0x03, 0x1b
        /*005e*/ 	.short	0x00ff


	//----- nvinfo : EIATTR_EXIT_INSTR_OFFSETS
	.align		4
        /*0060*/ 	.byte	0x04, 0x1c
        /*0062*/ 	.short	(.L_21 - .L_20)


	//   ....[0]....
.L_20:
        /*0064*/ 	.word	0x00000040


	//   ....[1]....
        /*0068*/ 	.word	0x00002120


	//   ....[2]....
        /*006c*/ 	.word	0x00002170


	//----- nvinfo : EIATTR_MAX_THREADS
	.align		4
.L_21:
        /*0070*/ 	.byte	0x04, 0x05
        /*0072*/ 	.short	(.L_23 - .L_22)
.L_22:
        /*0074*/ 	.word	0x00000100
        /*0078*/ 	.word	0x00000001
        /*007c*/ 	.word	0x00000001
.L_23:


//--------------------- .nv.rel.action            --------------------------
	.section	.nv.rel.action,"",@"SHT_CUDA_RELOCINFO"
	.align	8
	.sectionentsize	8
        /*0000*/ 	.byte	0x73, 0x00, 0x00, 0x00, 0x00, 0x00, 0x00, 0x00, 0x00, 0x00, 0x00, 0x11, 0x25, 0x00, 0x05, 0x36


//--------------------- .nv.constant0.triton_mm   --------------------------
	.section	.nv.constant0.triton_mm,"a",@progbits
	.align	4
.nv.constant0.triton_mm:
	.zero		380


//--------------------- .text.triton_mm           --------------------------
	.section	.text.triton_mm,"ax",@progbits
	.sectionflags	@"SHF_BARRIERS=1"
	.sectioninfo	@"SHI_REGISTERS=63"
	.align	128
        .global         triton_mm
        .type           triton_mm,@function
        .size           triton_mm,(.L_x_3 - triton_mm)
        .other          triton_mm,@"STO_CUDA_ENTRY STV_DEFAULT"
triton_mm:
.text.triton_mm:
[----:B------:R-:W-:-:S02]  /*0000*/  MOV R1, c[0x0][0x28] ;  /* 0x00000a0000017a02 */ /* 0x000fc40000000f00 */
[----:B------:R-:W-:-:S05]  /*0010*/  MOV R58, c[0x0][0x178] ;  /* 0x00005e00003a7a02 */ /* 0x000fca0000000f00 */
[----:B------:R-:W-:-:S05]  /*0020*/  IMAD R0, R58, 0x1900, RZ ;  /* 0x000019003a007824 */ /* 0x000fca00078e02ff */
[----:B------:R-:W-:-:S13]  /*0030*/  ISETP.NE.AND P0, PT, R0, RZ, PT ;  /* 0x000000ff0000720c */ /* 0x000fda0003f05270 */
[----:B------:R-:W-:Y:S05]  /*0040*/  @!P0 EXIT ;  /* 0x000000000000894d */ /* 0x000fea0003800000 */
[----:B------:R-:W1:Y:S01]  /*0050*/  S2R R9, SR_CTAID.X ;  /* 0x0000000000097919 */ /* 0x000e620000002500 */
[----:B------:R-:W-:Y:S01]  /*0060*/  IMAD R58, R58, 0x32, RZ ;  /* 0x000000323a3a7824 */ /* 0x000fe200078e02ff */
[----:B------:R-:W-:Y:S01]  /*0070*/  ULDC.64 UR8, c[0x0][0x118] ;  /* 0x0000460000087ab9 */ /* 0x000fe20000000a00 */
[----:B------:R-:W-:Y:S01]  /*0080*/  MOV R50, 0x3 ;  /* 0x0000000300327802 */ /* 0x000fe20000000f00 */
[----:B------:R-:W2:Y:S01]  /*0090*/  S2R R54, SR_TID.X ;  /* 0x0000000000367919 */ /* 0x000ea20000002100 */
[----:B------:R-:W-:Y:S01]  /*00a0*/  MOV R59, 0xffffffe0 ;  /* 0xffffffe0003b7802 */ /* 0x000fe20000000f00 */
[----:B------:R-:W-:Y:S01]  /*00b0*/  CS2R R18, SRZ ;  /* 0x0000000000127805 */ /* 0x000fe2000001ff00 */
[----:B------:R-:W-:Y:S01]  /*00c0*/  IADD3 R0, R58, 0x1f, RZ ;  /* 0x0000001f3a007810 */ /* 0x000fe20007ffe0ff */
[----:B------:R-:W-:Y:S01]  /*00d0*/  CS2R R46, SRZ ;  /* 0x00000000002e7805 */ /* 0x000fe2000001ff00 */
[----:B------:R-:W-:Y:S01]  /*00e0*/  IABS R15, R58 ;  /* 0x0000003a000f7213 */ /* 0x000fe20000000000 */
[----:B------:R-:W-:Y:S01]  /*00f0*/  UMOV UR4, URZ ;  /* 0x0000003f00047c82 */ /* 0x000fe20008000000 */
[----:B------:R-:W-:Y:S01]  /*0100*/  SHF.R.S32.HI R3, RZ, 0x1f, R0 ;  /* 0x0000001fff037819 */ /* 0x000fe20000011400 */
[----:B------:R-:W-:-:S02]  /*0110*/  UMOV UR6, 0x4000 ;  /* 0x0000400000067882 */ /* 0x000fc40000000000 */
[----:B------:R-:W-:Y:S01]  /*0120*/  UMOV UR5, URZ ;  /* 0x0000003f00057c82 */ /* 0x000fe20008000000 */
[----:B------:R-:W-:Y:S02]  /*0130*/  LEA.HI R3, R3, R0, RZ, 0x5 ;  /* 0x0000000003037211 */ /* 0x000fe400078f28ff */
[----:B-1----:R-:W-:Y:S02]  /*0140*/  SHF.R.S32.HI R2, RZ, 0x1f, R9 ;  /* 0x0000001fff027819 */ /* 0x002fe40000011409 */
[----:B------:R-:W-:Y:S02]  /*0150*/  ISETP.GE.AND P1, PT, R9, RZ, PT ;  /* 0x000000ff0900720c */ /* 0x000fe40003f26270 */
[----:B------:R-:W-:Y:S02]  /*0160*/  LEA.HI R4, R2, R9, RZ, 0x4 ;  /* 0x0000000902047211 */ /* 0x000fe400078f20ff */
[----:B--2---:R-:W-:Y:S02]  /*0170*/  SHF.L.U32 R57, R54, 0x2, RZ ;  /* 0x0000000236397819 */ /* 0x004fe400000006ff */
[----:B------:R-:W-:-:S02]  /*0180*/  SHF.R.S32.HI R2, RZ, 0x4, R4 ;  /* 0x00000004ff027819 */ /* 0x000fc40000011404 */
[----:B------:R-:W-:Y:S02]  /*0190*/  LOP3.LUT R4, R4, 0xfffffff0, RZ, 0xc0, !PT ;  /* 0xfffffff004047812 */ /* 0x000fe400078ec0ff */
[----:B------:R-:W-:Y:S02]  /*01a0*/  SHF.L.U32 R0, R2, 0x3, RZ ;  /* 0x0000000302007819 */ /* 0x000fe400000006ff */
[----:B------:R-:W-:Y:S02]  /*01b0*/  LOP3.LUT R16, R57, 0x1c, RZ, 0xc0, !PT ;  /* 0x0000001c39107812 */ /* 0x000fe400078ec0ff */
[----:B------:R-:W-:Y:S02]  /*01c0*/  LEA.HI.SX32 R3, R3, -R0, 0x1b ;  /* 0x8000000003037211 */ /* 0x000fe400078fdaff */
[----:B------:R-:W-:Y:S02]  /*01d0*/  SHF.R.U32.HI R14, RZ, 0x4, R54 ;  /* 0x00000004ff0e7819 */ /* 0x000fe40000011636 */
[----:B------:R-:W-:-:S02]  /*01e0*/  IMNMX R6, R3, 0x8, PT ;  /* 0x0000000803067817 */ /* 0x000fc40003800200 */
[----:B------:R-:W-:Y:S02]  /*01f0*/  SGXT.U32 R14, R14, 0x4 ;  /* 0x000000040e0e781a */ /* 0x000fe40000000000 */
[----:B------:R-:W-:Y:S02]  /*0200*/  IABS R13, R6 ;  /* 0x00000006000d7213 */ /* 0x000fe40000000000 */
[----:B------:R-:W-:Y:S02]  /*0210*/  SHF.L.U32 R51, R54, 0x1, RZ ;  /* 0x0000000136337819 */ /* 0x000fe400000006ff */
[----:B------:R-:W1:Y:S01]  /*0220*/  I2F.RP R5, R13 ;  /* 0x0000000d00057306 */ /* 0x000e620000209400 */
[----:B------:R-:W-:Y:S02]  /*0230*/  IADD3 R52, -R16, 0x30, RZ ;  /* 0x0000003010347810 */ /* 0x000fe40007ffe1ff */
[----:B------:R-:W-:Y:S02]  /*0240*/  LOP3.LUT R56, R54, 0x1f, RZ, 0xc0, !PT ;  /* 0x0000001f36387812 */ /* 0x000fe400078ec0ff */
[----:B------:R-:W-:-:S02]  /*0250*/  LOP3.LUT R51, R51, 0x3c0, RZ, 0xc0, !PT ;  /* 0x000003c033337812 */ /* 0x000fc400078ec0ff */
[----:B------:R-:W-:Y:S01]  /*0260*/  IMNMX.U32 R52, R52, 0x30, PT ;  /* 0x0000003034347817 */ /* 0x000fe20003800000 */
[----:B-1----:R-:W1:Y:S02]  /*0270*/  MUFU.RCP R5, R5 ;  /* 0x0000000500057308 */ /* 0x002e640000001000 */
[----:B-1----:R-:W-:Y:S02]  /*0280*/  IADD3 R2, R5, 0xffffffe, RZ ;  /* 0x0ffffffe05027810 */ /* 0x002fe40007ffe0ff */
[----:B------:R-:W-:-:S04]  /*0290*/  IABS R5, R9 ;  /* 0x0000000900057213 */ /* 0x000fc80000000000 */
[----:B------:R1:W2:Y:S01]  /*02a0*/  F2I.FTZ.U32.TRUNC.NTZ R3, R2 ;  /* 0x0000000200037305 */ /* 0x0002a2000021f000 */
[----:B------:R-:W-:-:S04]  /*02b0*/  IADD3 R9, -R4, R9, RZ ;  /* 0x0000000904097210 */ /* 0x000fc80007ffe1ff */
[----:B------:R-:W-:Y:S02]  /*02c0*/  IABS R10, R9 ;  /* 0x00000009000a7213 */ /* 0x000fe40000000000 */
[----:B-1----:R-:W-:Y:S02]  /*02d0*/  MOV R2, RZ ;  /* 0x000000ff00027202 */ /* 0x002fe40000000f00 */
[----:B--2---:R-:W-:-:S05]  /*02e0*/  IADD3 R8, RZ, -R3, RZ ;  /* 0x80000003ff087210 */ /* 0x004fca0007ffe0ff */
[----:B------:R-:W-:Y:S01]  /*02f0*/  IMAD R7, R8, R13, RZ ;  /* 0x0000000d08077224 */ /* 0x000fe200078e02ff */
[----:B------:R-:W-:-:S03]  /*0300*/  IABS R8, R6 ;  /* 0x0000000600087213 */ /* 0x000fc60000000000 */
[----:B------:R-:W-:Y:S01]  /*0310*/  IMAD.HI.U32 R3, R3, R7, R2 ;  /* 0x0000000703037227 */ /* 0x000fe200078e0002 */
[----:B------:R-:W-:Y:S01]  /*0320*/  IADD3 R11, RZ, -R8, RZ ;  /* 0x80000008ff0b7210 */ /* 0x000fe20007ffe0ff */
[----:B------:R-:W1:Y:S04]  /*0330*/  I2F.RP R7, R15 ;  /* 0x0000000f00077306 */ /* 0x000e680000209400 */
[----:B------:R-:W-:-:S04]  /*0340*/  IMAD.HI.U32 R2, R3, R5, RZ ;  /* 0x0000000503027227 */ /* 0x000fc800078e00ff */
[----:B------:R-:W-:Y:S02]  /*0350*/  IMAD R2, R2, R11, R5 ;  /* 0x0000000b02027224 */ /* 0x000fe400078e0205 */
[----:B------:R-:W-:-:S03]  /*0360*/  IMAD.HI.U32 R8, R3, R10, RZ ;  /* 0x0000000a03087227 */ /* 0x000fc600078e00ff */
[----:B------:R-:W-:Y:S01]  /*0370*/  ISETP.GT.U32.AND P0, PT, R13, R2, PT ;  /* 0x000000020d00720c */ /* 0x000fe20003f04070 */
[----:B-1----:R-:W1:-:S12]  /*0380*/  MUFU.RCP R7, R7 ;  /* 0x0000000700077308 */ /* 0x002e580000001000 */
[----:B------:R-:W-:-:S04]  /*0390*/  @!P0 IADD3 R2, R2, -R13, RZ ;  /* 0x8000000d02028210 */ /* 0x000fc80007ffe0ff */
[----:B------:R-:W-:Y:S02]  /*03a0*/  ISETP.GT.U32.AND P0, PT, R13, R2, PT ;  /* 0x000000020d00720c */ /* 0x000fe40003f04070 */
[----:B-1----:R-:W-:Y:S02]  /*03b0*/  IADD3 R4, R7, 0xffffffe, RZ ;  /* 0x0ffffffe07047810 */ /* 0x002fe40007ffe0ff */
[----:B------:R-:W-:Y:S02]  /*03c0*/  LOP3.LUT R7, RZ, R6, RZ, 0x33, !PT ;  /* 0x00000006ff077212 */ /* 0x000fe400078e33ff */
[----:B------:R1:W2:Y:S07]  /*03d0*/  F2I.FTZ.U32.TRUNC.NTZ R5, R4 ;  /* 0x0000000400057305 */ /* 0x0002ae000021f000 */
[----:B------:R-:W-:-:S02]  /*03e0*/  @!P0 IADD3 R2, R2, -R13, RZ ;  /* 0x8000000d02028210 */ /* 0x000fc40007ffe0ff */
[----:B------:R-:W-:Y:S02]  /*03f0*/  ISETP.NE.AND P0, PT, R6, RZ, PT ;  /* 0x000000ff0600720c */ /* 0x000fe40003f05270 */
[----:B------:R-:W-:Y:S02]  /*0400*/  @!P1 IADD3 R2, -R2, RZ, RZ ;  /* 0x000000ff02029210 */ /* 0x000fe40007ffe1ff */
[----:B-1----:R-:W-:Y:S02]  /*0410*/  MOV R4, RZ ;  /* 0x000000ff00047202 */ /* 0x002fe40000000f00 */
[----:B------:R-:W-:Y:S01]  /*0420*/  SEL R3, R7, R2, !P0 ;  /* 0x0000000207037207 */ /* 0x000fe20004000000 */
[----:B------:R-:W-:Y:S01]  /*0430*/  IMAD R2, R8, R11, R10 ;  /* 0x0000000b08027224 */ /* 0x000fe200078e020a */
[----:B------:R-:W-:Y:S02]  /*0440*/  SHF.R.U32.HI R11, RZ, 0x3, R54 ;  /* 0x00000003ff0b7819 */ /* 0x000fe40000011636 */
[----:B------:R-:W-:-:S02]  /*0450*/  IADD3 R3, R0, R3, RZ ;  /* 0x0000000300037210 */ /* 0x000fc40007ffe0ff */
[----:B------:R-:W-:Y:S02]  /*0460*/  SGXT.U32 R11, R11, 0x5 ;  /* 0x000000050b0b781a */ /* 0x000fe40000000000 */
[----:B------:R-:W-:Y:S02]  /*0470*/  SHF.L.U32 R3, R3, 0x5, RZ ;  /* 0x0000000503037819 */ /* 0x000fe400000006ff */
[----:B--2---:R-:W-:Y:S02]  /*0480*/  IADD3 R0, RZ, -R5, RZ ;  /* 0x80000005ff007210 */ /* 0x004fe40007ffe0ff */
[----:B------:R-:W-:Y:S02]  /*0490*/  ISETP.GT.U32.AND P2, PT, R13, R2, PT ;  /* 0x000000020d00720c */ /* 0x000fe40003f44070 */
[----:B------:R-:W-:Y:S01]  /*04a0*/  LOP3.LUT R12, R3, R11, RZ, 0xfc, !PT ;  /* 0x0000000b030c7212 */ /* 0x000fe200078efcff */
[----:B------:R-:W-:Y:S01]  /*04b0*/  IMAD R17, R0, R15, RZ ;  /* 0x0000000f00117224 */ /* 0x000fe200078e02ff */
[----:B------:R-:W-:-:S02]  /*04c0*/  IABS R10, R58 ;  /* 0x0000003a000a7213 */ /* 0x000fc40000000000 */
[----:B------:R-:W-:Y:S01]  /*04d0*/  IABS R0, R12 ;  /* 0x0000000c00007213 */ /* 0x000fe20000000000 */
[----:B------:R-:W-:Y:S01]  /*04e0*/  IMAD.HI.U32 R4, R5, R17, R4 ;  /* 0x0000001105047227 */ /* 0x000fe200078e0004 */
[----:B------:R-:W-:Y:S02]  /*04f0*/  IADD3 R10, RZ, -R10, RZ ;  /* 0x8000000aff0a7210 */ /* 0x000fe40007ffe0ff */
[----:B------:R-:W-:Y:S02]  /*0500*/  MOV R5, R0 ;  /* 0x0000000000057202 */ /* 0x000fe40000000f00 */
[----:B------:R-:W-:Y:S02]  /*0510*/  MOV R0, R10 ;  /* 0x0000000a00007202 */ /* 0x000fe40000000f00 */
[----:B------:R-:W-:Y:S01]  /*0520*/  @!P2 IADD3 R2, R2, -R13, RZ ;  /* 0x8000000d0202a210 */ /* 0x000fe20007ffe0ff */
[----:B------:R-:W-:Y:S01]  /*0530*/  IMAD.HI.U32 R4, R4, R5, RZ ;  /* 0x0000000504047227 */ /* 0x000fe200078e00ff */
[----:B------:R-:W-:-:S02]  /*0540*/  LOP3.LUT R6, R9, R6, RZ, 0x3c, !PT ;  /* 0x0000000609067212 */ /* 0x000fc400078e3cff */
[----:B------:R-:W-:Y:S01]  /*0550*/  ISETP.GE.U32.AND P1, PT, R2, R13, PT ;  /* 0x0000000d0200720c */ /* 0x000fe20003f26070 */
[----:B------:R-:W-:Y:S01]  /*0560*/  IMAD R4, R4, R0, R5 ;  /* 0x0000000004047224 */ /* 0x000fe200078e0205 */
[----:B------:R-:W-:Y:S02]  /*0570*/  ISETP.GE.AND P3, PT, R6, RZ, PT ;  /* 0x000000ff0600720c */ /* 0x000fe40003f66270 */
[----:B------:R-:W-:Y:S02]  /*0580*/  @!P2 IADD3 R8, R8, 0x1, RZ ;  /* 0x000000010808a810 */ /* 0x000fe40007ffe0ff */
[----:B------:R-:W-:Y:S02]  /*0590*/  ISETP.GT.U32.AND P4, PT, R15, R4, PT ;  /* 0x000000040f00720c */ /* 0x000fe40003f84070 */
[----:B------:R-:W-:Y:S02]  /*05a0*/  ISETP.GE.AND P2, PT, R12, RZ, PT ;  /* 0x000000ff0c00720c */ /* 0x000fe40003f46270 */
[----:B------:R-:W-:-:S02]  /*05b0*/  LEA R55, R11, R16, 0x5 ;  /* 0x000000100b377211 */ /* 0x000fc400078e28ff */
[----:B------:R-:W-:Y:S02]  /*05c0*/  LOP3.LUT R3, R3, R14, RZ, 0xfc, !PT ;  /* 0x0000000e03037212 */ /* 0x000fe400078efcff */
[----:B------:R-:W-:Y:S02]  /*05d0*/  @P1 IADD3 R8, R8, 0x1, RZ ;  /* 0x0000000108081810 */ /* 0x000fe40007ffe0ff */
[----:B------:R-:W-:Y:S02]  /*05e0*/  SHF.L.U32 R55, R55, 0x2, RZ ;  /* 0x0000000237377819 */ /* 0x000fe400000006ff */
[----:B------:R-:W-:Y:S02]  /*05f0*/  @!P3 IADD3 R8, -R8, RZ, RZ ;  /* 0x000000ff0808b210 */ /* 0x000fe40007ffe1ff */
[----:B------:R-:W-:Y:S02]  /*0600*/  @!P4 IADD3 R4, R4, -R15, RZ ;  /* 0x8000000f0404c210 */ /* 0x000fe40007ffe0ff */
[----:B------:R-:W-:-:S02]  /*0610*/  SEL R0, R7, R8, !P0 ;  /* 0x0000000807007207 */ /* 0x000fc40004000000 */
[----:B------:R-:W-:Y:S02]  /*0620*/  ISETP.GT.U32.AND P1, PT, R15, R4, PT ;  /* 0x000000040f00720c */ /* 0x000fe40003f24070 */
[----:B------:R-:W-:Y:S02]  /*0630*/  SHF.R.S32.HI R2, RZ, 0x19, R0 ;  /* 0x00000019ff027819 */ /* 0x000fe40000011400 */
[----:B------:R-:W-:Y:S02]  /*0640*/  SHF.L.U32 R0, R0, 0x6, RZ ;  /* 0x0000000600007819 */ /* 0x000fe400000006ff */
[----:B------:R-:W-:Y:S02]  /*0650*/  ISETP.NE.AND P0, PT, R58, RZ, PT ;  /* 0x000000ff3a00720c */ /* 0x000fe40003f05270 */
[----:B------:R-:W-:Y:S02]  /*0660*/  SGXT R2, R2, 0x1 ;  /* 0x000000010202781a */ /* 0x000fe40000000200 */
[----:B------:R-:W-:-:S02]  /*0670*/  LOP3.LUT R6, R0, R11, RZ, 0xfc, !PT ;  /* 0x0000000b00067212 */ /* 0x000fc400078efcff */
[----:B------:R-:W-:Y:S02]  /*0680*/  LOP3.LUT R7, R0, 0x20, R11, 0xfe, !PT ;  /* 0x0000002000077812 */ /* 0x000fe400078efe0b */
[----:B------:R-:W-:Y:S02]  /*0690*/  LEA.HI R5, R2, R6, RZ, 0x7 ;  /* 0x0000000602057211 */ /* 0x000fe400078f38ff */
[----:B------:R-:W-:Y:S02]  /*06a0*/  @!P1 IADD3 R4, R4, -R15, RZ ;  /* 0x8000000f04049210 */ /* 0x000fe40007ffe0ff */
[----:B------:R-:W-:Y:S02]  /*06b0*/  LEA.HI R2, R2, R7, RZ, 0x7 ;  /* 0x0000000702027211 */ /* 0x000fe400078f38ff */
[----:B------:R-:W-:Y:S02]  /*06c0*/  LOP3.LUT R5, R5, 0xffffff80, RZ, 0xc0, !PT ;  /* 0xffffff8005057812 */ /* 0x000fe400078ec0ff */
[----:B------:R-:W-:-:S02]  /*06d0*/  LOP3.LUT R2, R2, 0xffffff80, RZ, 0xc0, !PT ;  /* 0xffffff8002027812 */ /* 0x000fc400078ec0ff */
[----:B------:R-:W-:Y:S02]  /*06e0*/  @!P2 IADD3 R4, -R4, RZ, RZ ;  /* 0x000000ff0404a210 */ /* 0x000fe40007ffe1ff */
[----:B------:R-:W-:Y:S02]  /*06f0*/  @!P0 LOP3.LUT R4, RZ, R58, RZ, 0x33, !PT ;  /* 0x0000003aff048212 */ /* 0x000fe400078e33ff */
[----:B------:R-:W-:Y:S02]  /*0700*/  IADD3 R5, R6, -R5, RZ ;  /* 0x8000000506057210 */ /* 0x000fe40007ffe0ff */
[----:B------:R-:W-:Y:S01]  /*0710*/  LOP3.LUT R11, R11, 0x20, RZ, 0xfc, !PT ;  /* 0x000000200b0b7812 */ /* 0x000fe200078efcff */
[--C-:B------:R-:W-:Y:S01]  /*0720*/  IMAD R9, R4, 0xb0, R16.reuse ;  /* 0x000000b004097824 */ /* 0x100fe200078e0210 */
[----:B------:R-:W-:Y:S01]  /*0730*/  IADD3 R7, R7, -R2, RZ ;  /* 0x8000000207077210 */ /* 0x000fe20007ffe0ff */
[----:B------:R-:W-:Y:S01]  /*0740*/  IMAD R5, R5, 0xb0, R16 ;  /* 0x000000b005057824 */ /* 0x000fe200078e0210 */
[----:B------:R-:W-:-:S02]  /*0750*/  MOV R2, 0x4 ;  /* 0x0000000400027802 */ /* 0x000fc40000000f00 */
[----:B------:R-:W-:Y:S01]  /*0760*/  LEA R11, R11, R16, 0x5 ;  /* 0x000000100b0b7211 */ /* 0x000fe200078e28ff */
[----:B------:R-:W-:Y:S01]  /*0770*/  IMAD R7, R7, 0xb0, R16 ;  /* 0x000000b007077824 */ /* 0x000fe200078e0210 */
[----:B------:R-:W-:Y:S01]  /*0780*/  SHF.R.U32.HI R54, RZ, 0x4, R54 ;  /* 0x00000004ff367819 */ /* 0x000fe20000011636 */
[----:B------:R-:W-:Y:S01]  /*0790*/  IMAD.WIDE R8, R9, R2, c[0x0][0x160] ;  /* 0x0000580009087625 */ /* 0x000fe200078e0202 */
[----:B------:R-:W-:-:S03]  /*07a0*/  SHF.L.U32 R53, R11, 0x2, RZ ;  /* 0x000000020b357819 */ /* 0x000fc600000006ff */
[-C--:B------:R-:W-:Y:S01]  /*07b0*/  IMAD.WIDE R10, R5, R2.reuse, c[0x0][0x168] ;  /* 0x00005a00050a7625 */ /* 0x080fe200078e0202 */
[----:B------:R1:W-:Y:S01]  /*07c0*/  LDGSTS.E.BYPASS.128 [R55], [R8.64] ;  /* 0x0000000008377fae */ /* 0x0003e2000b901c48 */
[----:B------:R-:W-:Y:S02]  /*07d0*/  IADD3 R48, P2, R8, 0x200, RZ ;  /* 0x0000020008307810 */ /* 0x000fe40007f5e0ff */
[----:B------:R-:W-:Y:S01]  /*07e0*/  IMAD.WIDE R12, R7, R2, c[0x0][0x168] ;  /* 0x00005a00070c7625 */ /* 0x000fe200078e0202 */
[----:B------:R-:W0:Y:S01]  /*07f0*/  LDGDEPBAR ;  /* 0x00000000000079af */ /* 0x000e220000000000 */
[----:B------:R-:W-:Y:S02]  /*0800*/  IADD3 R6, P1, R10, 0x200, RZ ;  /* 0x000002000a067810 */ /* 0x000fe40007f3e0ff */
[----:B------:R-:W-:Y:S01]  /*0810*/  IADD3.X R49, RZ, R9, RZ, P2, !PT ;  /* 0x00000009ff317210 */ /* 0x000fe200017fe4ff */
[----:B------:R2:W-:Y:S01]  /*0820*/  LDGSTS.E.BYPASS.128 [R55+0x4000], [R10.64] ;  /* 0x040000000a377fae */ /* 0x0005e2000b901c48 */
[----:B------:R-:W-:-:S02]  /*0830*/  IADD3 R4, P0, R12, 0x200, RZ ;  /* 0x000002000c047810 */ /* 0x000fc40007f1e0ff */
[----:B------:R-:W-:Y:S01]  /*0840*/  IADD3.X R7, RZ, R11, RZ, P1, !PT ;  /* 0x0000000bff077210 */ /* 0x000fe20000ffe4ff */
[----:B------:R3:W-:Y:S01]  /*0850*/  LDGSTS.E.BYPASS.128 [R53+0x4000], [R12.64] ;  /* 0x040000000c357fae */ /* 0x0007e2000b901c48 */
[----:B------:R-:W-:-:S03]  /*0860*/  IADD3.X R5, RZ, R13, RZ, P0, !PT ;  /* 0x0000000dff057210 */ /* 0x000fc600007fe4ff */
[----:B------:R-:W0:Y:S04]  /*0870*/  LDGDEPBAR ;  /* 0x00000000000079af */ /* 0x000e280000000000 */
[----:B------:R-:W-:Y:S06]  /*0880*/  BAR.SYNC 0x0 ;  /* 0x0000000000007b1d */ /* 0x000fec0000000000 */
[----:B------:R-:W-:Y:S01]  /*0890*/  @!PT LDS RZ, [RZ] ;  /* 0x00000000fffff984 */ /* 0x000fe20000000800 */
[----:B------:R-:W-:Y:S01]  /*08a0*/  @!PT LDS RZ, [RZ] ;  /* 0x00000000fffff984 */ /* 0x000fe20000000800 */
[----:B------:R-:W-:Y:S01]  /*08b0*/  @!PT LDS RZ, [RZ] ;  /* 0x00000000fffff984 */ /* 0x000fe20000000800 */
[----:B------:R1:W-:Y:S04]  /*08c0*/  LDGSTS.E.BYPASS.128 [R55+0x1000], [R8.64+0x80] ;  /* 0x0100008008377fae */ /* 0x0003e8000b901c48 */
[----:B------:R-:W0:Y:S04]  /*08d0*/  LDGDEPBAR ;  /* 0x00000000000079af */ /* 0x000e280000000000 */
[----:B------:R2:W-:Y:S04]  /*08e0*/  LDGSTS.E.BYPASS.128 [R55+0x6000], [R10.64+0x80] ;  /* 0x060000800a377fae */ /* 0x0005e8000b901c48 */
[----:B------:R3:W-:Y:S04]  /*08f0*/  LDGSTS.E.BYPASS.128 [R53+0x6000], [R12.64+0x80] ;  /* 0x060000800c357fae */ /* 0x0007e8000b901c48 */
        /* <DEDUP_REMOVED lines=17> */
[----:B------:R3:W-:Y:S01]  /*0a10*/  LDGSTS.E.BYPASS.128 [R53+0xa000], [R12.64+0x180] ;  /* 0x0a0001800c357fae */ /* 0x0007e2000b901c48 */
[----:B-1----:R-:W-:-:S03]  /*0a20*/  CS2R R8, SRZ ;  /* 0x0000000000087805 */ /* 0x002fc6000001ff00 */
[----:B------:R-:W0:Y:S01]  /*0a30*/  LDGDEPBAR ;  /* 0x00000000000079af */ /* 0x000e220000000000 */
[----:B--2---:R-:W-:Y:S01]  /*0a40*/  CS2R R10, SRZ ;  /* 0x00000000000a7805 */ /* 0x004fe2000001ff00 */
[----:B------:R-:W-:-:S04]  /*0a50*/  DEPBAR.LE SB0, 0x6 ;  /* 0x000081800000791a */ /* 0x000fc80000000000 */
[----:B---3--:R-:W-:Y:S06]  /*0a60*/  BAR.SYNC 0x0 ;  /* 0x0000000000007b1d */ /* 0x008fec0000000000 */
.L_x_1:
[----:B------:R-:W-:Y:S01]  /*0a70*/  LEA R60, R56, UR6, 0x8 ;  /* 0x00000006383c7c11 */ /* 0x000fe2000f8e40ff */
[----:B------:R-:W-:Y:S01]  /*0a80*/  LDS.128 R36, [R51.X4+UR5+0x800] ;  /* 0x0008000533247984 */ /* 0x000fe20008004c00 */
[----:B------:R-:W-:Y:S01]  /*0a90*/  IADD3 R50, R50, 0x1, RZ ;  /* 0x0000000132327810 */ /* 0x000fe20007ffe0ff */
[----:B------:R-:W-:Y:S01]  /*0aa0*/  UIADD3 UR4, UR4, 0x1, URZ ;  /* 0x0000000104047890 */ /* 0x000fe2000fffe03f */
[----:B------:R-:W-:Y:S01]  /*0ab0*/  IADD3 R59, R59, 0x20, RZ ;  /* 0x000000203b3b7810 */ /* 0x000fe20007ffe0ff */
[----:B------:R-:W1:Y:S01]  /*0ac0*/  LDS.128 R32, [R60+0x80] ;  /* 0x000080003c207984 */ /* 0x000e620000000c00 */
[C---:B------:R-:W-:Y:S01]  /*0ad0*/  ISETP.GE.AND P0, PT, R50.reuse, 0x4, PT ;  /* 0x000000043200780c */ /* 0x040fe20003f06270 */
[----:B------:R-:W-:Y:S01]  /*0ae0*/  UISETP.GE.AND UP0, UPT, UR4, 0x4, UPT ;  /* 0x000000040400788c */ /* 0x000fe2000bf06270 */
[C---:B------:R-:W-:Y:S01]  /*0af0*/  ISETP.GE.U32.AND P1, PT, R59.reuse, R52, PT ;  /* 0x000000343b00720c */ /* 0x040fe20003f26070 */
[----:B------:R-:W2:Y:S01]  /*0b00*/  LDS.128 R28, [R60] ;  /* 0x000000003c1c7984 */ /* 0x000ea20000000c00 */
[----:B------:R-:W-:Y:S01]  /*0b10*/  SEL R50, R50, RZ, !P0 ;  /* 0x000000ff32327207 */ /* 0x000fe20004000000 */
[----:B------:R-:W-:Y:S01]  /*0b20*/  USEL UR4, UR4, URZ, !UP0 ;  /* 0x0000003f04047287 */ /* 0x000fe2000c000000 */
[----:B------:R-:W-:Y:S01]  /*0b30*/  ISETP.GE.U32.AND P0, PT, R59, 0x90, PT ;  /* 0x000000903b00780c */ /* 0x000fe20003f06070 */
[----:B------:R-:W3:Y:S02]  /*0b40*/  LDS.128 R24, [R51.X4+UR5] ;  /* 0x0000000533187984 */ /* 0x000ee40008004c00 */
[----:B------:R-:W-:-:S02]  /*0b50*/  ULEA UR6, UR4, 0x4000, 0xd ;  /* 0x0000400004067891 */ /* 0x000fc4000f8e683f */
[----:B------:R-:W4:Y:S04]  /*0b60*/  LDS.128 R40, [R51.X4+UR5+0x880] ;  /* 0x0008800533287984 */ /* 0x000f280008004c00 */
[----:B------:R-:W-:Y:S01]  /*0b70*/  LDS.128 R20, [R51.X4+UR5+0x810] ;  /* 0x0008100533147984 */ /* 0x000fe20008004c00 */
[C---:B-1----:R-:W-:Y:S01]  /*0b80*/  FFMA R12, R36.reuse, R32, R47 ;  /* 0x00000020240c7223 */ /* 0x042fe2000000002f */
[----:B--2---:R-:W-:-:S03]  /*0b90*/  FFMA R36, R36, R28, R46 ;  /* 0x0000001c24247223 */ /* 0x004fc6000000002e */
[C---:B------:R-:W-:Y:S01]  /*0ba0*/  FFMA R15, R37.reuse, R33, R12 ;  /* 0x00000021250f7223 */ /* 0x040fe2000000000c */
[----:B------:R-:W1:Y:S01]  /*0bb0*/  LDS.128 R44, [R51.X4+UR5+0x80] ;  /* 0x00008005332c7984 */ /* 0x000e620008004c00 */
[C---:B---3--:R-:W-:Y:S01]  /*0bc0*/  FFMA R18, R24.reuse, R28, R18 ;  /* 0x0000001c18127223 */ /* 0x048fe20000000012 */
[----:B------:R-:W-:Y:S01]  /*0bd0*/  FFMA R24, R24, R32, R19 ;  /* 0x0000002018187223 */ /* 0x000fe20000000013 */
[-C--:B------:R-:W-:Y:S01]  /*0be0*/  FFMA R37, R37, R29.reuse, R36 ;  /* 0x0000001d25257223 */ /* 0x080fe20000000024 */
[----:B------:R-:W-:Y:S01]  /*0bf0*/  FFMA R36, R38, R34, R15 ;  /* 0x0000002226247223 */ /* 0x000fe2000000000f */
[C---:B----4-:R-:W-:Y:S01]  /*0c00*/  FFMA R12, R40.reuse, R32, R11 ;  /* 0x00000020280c7223 */ /* 0x050fe2000000000b */
[----:B------:R-:W-:Y:S01]  /*0c10*/  FFMA R10, R40, R28, R10 ;  /* 0x0000001c280a7223 */ /* 0x000fe2000000000a */
[C---:B------:R-:W-:Y:S01]  /*0c20*/  FFMA R13, R25.reuse, R29, R18 ;  /* 0x0000001d190d7223 */ /* 0x040fe20000000012 */
[----:B------:R-:W-:Y:S01]  /*0c30*/  FFMA R25, R25, R33, R24 ;  /* 0x0000002119197223 */ /* 0x000fe20000000018 */
[----:B------:R-:W-:Y:S01]  /*0c40*/  LDS.128 R16, [R60+0x10] ;  /* 0x000010003c107984 */ /* 0x000fe20000000c00 */
[-C--:B------:R-:W-:Y:S01]  /*0c50*/  FFMA R38, R38, R30.reuse, R37 ;  /* 0x0000001e26267223 */ /* 0x080fe20000000025 */
[C---:B------:R-:W-:Y:S01]  /*0c60*/  FFMA R24, R26.reuse, R30, R13 ;  /* 0x0000001e1a187223 */ /* 0x040fe2000000000d */
[----:B------:R-:W-:-:S02]  /*0c70*/  FFMA R26, R26, R34, R25 ;  /* 0x000000221a1a7223 */ /* 0x000fc40000000019 */
[C---:B------:R-:W-:Y:S01]  /*0c80*/  FFMA R37, R39.reuse, R31, R38 ;  /* 0x0000001f27257223 */ /* 0x040fe20000000026 */
[----:B------:R-:W-:Y:S01]  /*0c90*/  FFMA R39, R39, R35, R36 ;  /* 0x0000002327277223 */ /* 0x000fe20000000024 */
[C---:B-1----:R-:W-:Y:S01]  /*0ca0*/  FFMA R32, R44.reuse, R32, R9 ;  /* 0x000000202c207223 */ /* 0x042fe20000000009 */
[----:B------:R-:W-:Y:S01]  /*0cb0*/  FFMA R8, R44, R28, R8 ;  /* 0x0000001c2c087223 */ /* 0x000fe20000000008 */
[C---:B------:R-:W-:Y:S01]  /*0cc0*/  FFMA R9, R41.reuse, R33, R12 ;  /* 0x0000002129097223 */ /* 0x040fe2000000000c */
[----:B------:R-:W-:Y:S01]  /*0cd0*/  FFMA R41, R41, R29, R10 ;  /* 0x0000001d29297223 */ /* 0x000fe2000000000a */
[C---:B------:R-:W-:Y:S01]  /*0ce0*/  FFMA R33, R45.reuse, R33, R32 ;  /* 0x000000212d217223 */ /* 0x040fe20000000020 */
[----:B------:R-:W-:Y:S01]  /*0cf0*/  FFMA R29, R45, R29, R8 ;  /* 0x0000001d2d1d7223 */ /* 0x000fe20000000008 */
[C---:B------:R-:W-:Y:S01]  /*0d00*/  FFMA R28, R42.reuse, R34, R9 ;  /* 0x000000222a1c7223 */ /* 0x040fe20000000009 */
[-C--:B------:R-:W-:Y:S01]  /*0d10*/  FFMA R42, R42, R30.reuse, R41 ;  /* 0x0000001e2a2a7223 */ /* 0x080fe20000000029 */
[----:B------:R-:W1:Y:S01]  /*0d20*/  LDS.128 R12, [R51.X4+UR5+0x10] ;  /* 0x00001005330c7984 */ /* 0x000e620008004c00 */
[C---:B------:R-:W-:Y:S01]  /*0d30*/  FFMA R30, R46.reuse, R30, R29 ;  /* 0x0000001e2e1e7223 */ /* 0x040fe2000000001d */
[----:B------:R-:W-:Y:S01]  /*0d40*/  FFMA R34, R46, R34, R33 ;  /* 0x000000222e227223 */ /* 0x000fe20000000021 */
[C---:B------:R-:W-:Y:S01]  /*0d50*/  FFMA R33, R27.reuse, R31, R24 ;  /* 0x0000001f1b217223 */ /* 0x040fe20000000018 */
[----:B------:R-:W2:Y:S01]  /*0d60*/  LDS.128 R8, [R60+0x90] ;  /* 0x000090003c087984 */ /* 0x000ea20000000c00 */
[----:B------:R-:W-:Y:S01]  /*0d70*/  FFMA R29, R27, R35, R26 ;  /* 0x000000231b1d7223 */ /* 0x000fe2000000001a */
[C---:B------:R-:W-:Y:S01]  /*0d80*/  FFMA R25, R43.reuse, R31, R42 ;  /* 0x0000001f2b197223 */ /* 0x040fe2000000002a */
[-C--:B------:R-:W-:Y:S01]  /*0d90*/  FFMA R27, R43, R35.reuse, R28 ;  /* 0x000000232b1b7223 */ /* 0x080fe2000000001c */
[C---:B------:R-:W-:Y:S01]  /*0da0*/  FFMA R35, R47.reuse, R35, R34 ;  /* 0x000000232f237223 */ /* 0x040fe20000000022 */
[----:B------:R-:W3:Y:S01]  /*0db0*/  LDS.128 R40, [R51.X4+UR5+0x890] ;  /* 0x0008900533287984 */ /* 0x000ee20008004c00 */
[----:B------:R-:W-:-:S03]  /*0dc0*/  FFMA R31, R47, R31, R30 ;  /* 0x0000001f2f1f7223 */ /* 0x000fc6000000001e */
[----:B------:R-:W4:Y:S01]  /*0dd0*/  LDS.128 R44, [R51.X4+UR5+0x90] ;  /* 0x00009005332c7984 */ /* 0x000f220008004c00 */
[C---:B-1----:R-:W-:Y:S01]  /*0de0*/  FFMA R24, R12.reuse, R16, R33 ;  /* 0x000000100c187223 */ /* 0x042fe20000000021 */
[-C--:B--2---:R-:W-:Y:S01]  /*0df0*/  FFMA R26, R12, R8.reuse, R29 ;  /* 0x000000080c1a7223 */ /* 0x084fe2000000001d */
[C---:B------:R-:W-:Y:S02]  /*0e00*/  FFMA R12, R20.reuse, R8, R39 ;  /* 0x00000008140c7223 */ /* 0x040fe40000000027 */
[C---:B------:R-:W-:Y:S01]  /*0e10*/  FFMA R29, R13.reuse, R17, R24 ;  /* 0x000000110d1d7223 */ /* 0x040fe20000000018 */
[----:B------:R-:W-:Y:S01]  /*0e20*/  FFMA R20, R20, R16, R37 ;  /* 0x0000001014147223 */ /* 0x000fe20000000025 */
[-C--:B------:R-:W-:Y:S01]  /*0e30*/  FFMA R13, R13, R9.reuse, R26 ;  /* 0x000000090d0d7223 */ /* 0x080fe2000000001a */
[C---:B---3--:R-:W-:Y:S01]  /*0e40*/  FFMA R24, R40.reuse, R8, R27 ;  /* 0x0000000828187223 */ /* 0x048fe2000000001b */
[-C--:B------:R-:W-:Y:S01]  /*0e50*/  FFMA R33, R21, R9.reuse, R12 ;  /* 0x0000000915217223 */ /* 0x080fe2000000000c */
[----:B------:R-:W-:Y:S01]  /*0e60*/  FFMA R40, R40, R16, R25 ;  /* 0x0000001028287223 */ /* 0x000fe20000000019 */
[C---:B------:R-:W-:Y:S01]  /*0e70*/  FFMA R12, R14.reuse, R18, R29 ;  /* 0x000000120e0c7223 */ /* 0x040fe2000000001d */
[----:B------:R-:W-:Y:S01]  /*0e80*/  FFMA R14, R14, R10, R13 ;  /* 0x0000000a0e0e7223 */ /* 0x000fe2000000000d */
[C---:B----4-:R-:W-:Y:S01]  /*0e90*/  FFMA R8, R44.reuse, R8, R35 ;  /* 0x000000082c087223 */ /* 0x050fe20000000023 */
[C---:B------:R-:W-:Y:S01]  /*0ea0*/  FFMA R13, R41.reuse, R9, R24 ;  /* 0x00000009290d7223 */ /* 0x040fe20000000018 */
[----:B------:R-:W-:Y:S01]  /*0eb0*/  FFMA R16, R44, R16, R31 ;  /* 0x000000102c107223 */ /* 0x000fe2000000001f */
[-C--:B------:R-:W-:Y:S01]  /*0ec0*/  FFMA R41, R41, R17.reuse, R40 ;  /* 0x0000001129297223 */ /* 0x080fe20000000028 */
[----:B------:R-:W-:Y:S01]  /*0ed0*/  FFMA R21, R21, R17, R20 ;  /* 0x0000001115157223 */ /* 0x000fe20000000014 */
[C---:B------:R-:W-:Y:S01]  /*0ee0*/  FFMA R9, R45.reuse, R9, R8 ;  /* 0x000000092d097223 */ /* 0x040fe20000000008 */
[C---:B------:R-:W-:Y:S01]  /*0ef0*/  FFMA R8, R42.reuse, R10, R13 ;  /* 0x0000000a2a087223 */ /* 0x040fe2000000000d */
[----:B------:R-:W-:Y:S01]  /*0f00*/  FFMA R17, R45, R17, R16 ;  /* 0x000000112d117223 */ /* 0x000fe20000000010 */
[----:B------:R-:W-:Y:S01]  /*0f10*/  FFMA R42, R42, R18, R41 ;  /* 0x000000122a2a7223 */ /* 0x000fe20000000029 */
[C---:B------:R-:W-:Y:S01]  /*0f20*/  FFMA R20, R22.reuse, R10, R33 ;  /* 0x0000000a16147223 */ /* 0x040fe20000000021 */
[----:B------:R-:W-:Y:S01]  /*0f30*/  LDS.128 R24, [R60+0xa0] ;  /* 0x0000a0003c187984 */ /* 0x000fe20000000c00 */
[-C--:B------:R-:W-:Y:S01]  /*0f40*/  FFMA R22, R22, R18.reuse, R21 ;  /* 0x0000001216167223 */ /* 0x080fe20000000015 */
[C---:B------:R-:W-:Y:S01]  /*0f50*/  FFMA R18, R46.reuse, R18, R17 ;  /* 0x000000122e127223 */ /* 0x040fe20000000011 */
[----:B------:R-:W-:Y:S01]  /*0f60*/  FFMA R10, R46, R10, R9 ;  /* 0x0000000a2e0a7223 */ /* 0x000fe20000000009 */
[----:B------:R-:W1:Y:S01]  /*0f70*/  LDS.128 R36, [R51.X4+UR5+0x820] ;  /* 0x0008200533247984 */ /* 0x000e620008004c00 */
[C---:B------:R-:W-:Y:S01]  /*0f80*/  FFMA R9, R43.reuse, R19, R42 ;  /* 0x000000132b097223 */ /* 0x040fe2000000002a */
[----:B------:R-:W-:Y:S01]  /*0f90*/  FFMA R13, R43, R11, R8 ;  /* 0x0000000b2b0d7223 */ /* 0x000fe20000000008 */
[-C--:B------:R-:W-:Y:S01]  /*0fa0*/  FFMA R17, R15, R19.reuse, R12 ;  /* 0x000000130f117223 */ /* 0x080fe2000000000c */
[----:B------:R-:W-:Y:S01]  /*0fb0*/  LDS.128 R28, [R51.X4+UR5+0x20] ;  /* 0x00002005331c7984 */ /* 0x000fe20008004c00 */
[----:B------:R-:W-:Y:S01]  /*0fc0*/  FFMA R21, R23, R19, R22 ;  /* 0x0000001317157223 */ /* 0x000fe20000000016 */
[-C--:B------:R-:W-:Y:S01]  /*0fd0*/  FFMA R15, R15, R11.reuse, R14 ;  /* 0x0000000b0f0f7223 */ /* 0x080fe2000000000e */
[-C--:B------:R-:W-:Y:S01]  /*0fe0*/  FFMA R23, R23, R11.reuse, R20 ;  /* 0x0000000b17177223 */ /* 0x080fe20000000014 */
[----:B------:R-:W2:Y:S01]  /*0ff0*/  LDS.128 R32, [R60+0x20] ;  /* 0x000020003c207984 */ /* 0x000ea20000000c00 */
[C---:B------:R-:W-:Y:S01]  /*1000*/  FFMA R11, R47.reuse, R11, R10 ;  /* 0x0000000b2f0b7223 */ /* 0x040fe2000000000a */
[----:B------:R-:W-:-:S02]  /*1010*/  FFMA R19, R47, R19, R18 ;  /* 0x000000132f137223 */ /* 0x000fc40000000012 */
[----:B------:R-:W3:Y:S04]  /*1020*/  LDS.128 R40, [R51.X4+UR5+0x8a0] ;  /* 0x0008a00533287984 */ /* 0x000ee80008004c00 */
[----:B------:R-:W4:Y:S01]  /*1030*/  LDS.128 R44, [R51.X4+UR5+0xa0] ;  /* 0x0000a005332c7984 */ /* 0x000f220008004c00 */
[----:B-1----:R-:W-:Y:S01]  /*1040*/  FFMA R8, R36, R24, R23 ;  /* 0x0000001824087223 */ /* 0x002fe20000000017 */
[----:B--2---:R-:W-:-:S03]  /*1050*/  FFMA R10, R28, R32, R17 ;  /* 0x000000201c0a7223 */ /* 0x004fc60000000011 */
[----:B------:R-:W-:Y:S01]  /*1060*/  FFMA R17, R37, R25, R8 ;  /* 0x0000001925117223 */ /* 0x000fe20000000008 */
[----:B------:R-:W-:Y:S01]  /*1070*/  FFMA R28, R28, R24, R15 ;  /* 0x000000181c1c7223 */ /* 0x000fe2000000000f */
[----:B------:R-:W-:Y:S01]  /*1080*/  FFMA R36, R36, R32, R21 ;  /* 0x0000002024247223 */ /* 0x000fe20000000015 */
[C---:B---3--:R-:W-:Y:S01]  /*1090*/  FFMA R8, R40.reuse, R24, R13 ;  /* 0x0000001828087223 */ /* 0x048fe2000000000d */
[----:B------:R-:W-:Y:S01]  /*10a0*/  FFMA R40, R40, R32, R9 ;  /* 0x0000002028287223 */ /* 0x000fe20000000009 */
[C---:B------:R-:W-:Y:S01]  /*10b0*/  FFMA R15, R29.reuse, R33, R10 ;  /* 0x000000211d0f7223 */ /* 0x040fe2000000000a */
[-C--:B------:R-:W-:Y:S01]  /*10c0*/  FFMA R29, R29, R25.reuse, R28 ;  /* 0x000000191d1d7223 */ /* 0x080fe2000000001c */
[C---:B----4-:R-:W-:Y:S01]  /*10d0*/  FFMA R24, R44.reuse, R24, R11 ;  /* 0x000000182c187223 */ /* 0x050fe2000000000b */
[C---:B------:R-:W-:Y:S01]  /*10e0*/  FFMA R9, R41.reuse, R25, R8 ;  /* 0x0000001929097223 */ /* 0x040fe20000000008 */
[----:B------:R-:W-:Y:S01]  /*10f0*/  FFMA R32, R44, R32, R19 ;  /* 0x000000202c207223 */ /* 0x000fe20000000013 */
[-C--:B------:R-:W-:Y:S01]  /*1100*/  FFMA R41, R41, R33.reuse, R40 ;  /* 0x0000002129297223 */ /* 0x080fe20000000028 */
[----:B------:R-:W-:Y:S01]  /*1110*/  FFMA R37, R37, R33, R36 ;  /* 0x0000002125257223 */ /* 0x000fe20000000024 */
[C---:B------:R-:W-:Y:S01]  /*1120*/  FFMA R25, R45.reuse, R25, R24 ;  /* 0x000000192d197223 */ /* 0x040fe20000000018 */
[----:B------:R-:W-:Y:S01]  /*1130*/  FFMA R28, R30, R34, R15 ;  /* 0x000000221e1c7223 */ /* 0x000fe2000000000f */
[-C--:B------:R-:W-:Y:S01]  /*1140*/  FFMA R36, R38, R26.reuse, R17 ;  /* 0x0000001a26247223 */ /* 0x080fe20000000011 */
[C---:B------:R-:W-:Y:S01]  /*1150*/  FFMA R24, R42.reuse, R26, R9 ;  /* 0x0000001a2a187223 */ /* 0x040fe20000000009 */
[----:B------:R-:W-:Y:S01]  /*1160*/  FFMA R33, R45, R33, R32 ;  /* 0x000000212d217223 */ /* 0x000fe20000000020 */
[-C--:B------:R-:W-:Y:S01]  /*1170*/  FFMA R42, R42, R34.reuse, R41 ;  /* 0x000000222a2a7223 */ /* 0x080fe20000000029 */
[----:B------:R-:W-:Y:S01]  /*1180*/  LDS.128 R12, [R51.X4+UR5+0x30] ;  /* 0x00003005330c7984 */ /* 0x000fe20008004c00 */
[----:B------:R-:W-:Y:S01]  /*1190*/  FFMA R38, R38, R34, R37 ;  /* 0x0000002226267223 */ /* 0x000fe20000000025 */
[----:B------:R-:W-:Y:S01]  /*11a0*/  FFMA R30, R30, R26, R29 ;  /* 0x0000001a1e1e7223 */ /* 0x000fe2000000001d */
[C---:B------:R-:W-:Y:S01]  /*11b0*/  FFMA R34, R46.reuse, R34, R33 ;  /* 0x000000222e227223 */ /* 0x040fe20000000021 */
[----:B------:R-:W1:Y:S01]  /*11c0*/  LDS.128 R16, [R60+0x30] ;  /* 0x000030003c107984 */ /* 0x000e620000000c00 */
[----:B------:R-:W-:Y:S01]  /*11d0*/  FFMA R26, R46, R26, R25 ;  /* 0x0000001a2e1a7223 */ /* 0x000fe20000000019 */
[C---:B------:R-:W-:Y:S01]  /*11e0*/  FFMA R25, R43.reuse, R35, R42 ;  /* 0x000000232b197223 */ /* 0x040fe2000000002a */
[----:B------:R-:W-:Y:S01]  /*11f0*/  FFMA R29, R43, R27, R24 ;  /* 0x0000001b2b1d7223 */ /* 0x000fe20000000018 */
[----:B------:R-:W2:Y:S01]  /*1200*/  LDS.128 R8, [R60+0xb0] ;  /* 0x0000b0003c087984 */ /* 0x000ea20000000c00 */
[-C--:B------:R-:W-:Y:S01]  /*1210*/  FFMA R33, R31, R35.reuse, R28 ;  /* 0x000000231f217223 */ /* 0x080fe2000000001c */
[----:B------:R-:W-:Y:S01]  /*1220*/  FFMA R37, R39, R35, R38 ;  /* 0x0000002327257223 */ /* 0x000fe20000000026 */
[-C--:B------:R-:W-:Y:S01]  /*1230*/  FFMA R31, R31, R27.reuse, R30 ;  /* 0x0000001b1f1f7223 */ /* 0x080fe2000000001e */
[----:B------:R-:W3:Y:S01]  /*1240*/  LDS.128 R20, [R51.X4+UR5+0x830] ;  /* 0x0008300533147984 */ /* 0x000ee20008004c00 */
[-C--:B------:R-:W-:Y:S01]  /*1250*/  FFMA R39, R39, R27.reuse, R36 ;  /* 0x0000001b27277223 */ /* 0x080fe20000000024 */
[C---:B------:R-:W-:Y:S01]  /*1260*/  FFMA R27, R47.reuse, R27, R26 ;  /* 0x0000001b2f1b7223 */ /* 0x040fe2000000001a */
[----:B------:R-:W-:Y:S01]  /*1270*/  FFMA R35, R47, R35, R34 ;  /* 0x000000232f237223 */ /* 0x000fe20000000022 */
[----:B------:R-:W4:Y:S04]  /*1280*/  LDS.128 R40, [R51.X4+UR5+0x8b0] ;  /* 0x0008b00533287984 */ /* 0x000f280008004c00 */
[----:B------:R-:W4:Y:S01]  /*1290*/  LDS.128 R44, [R51.X4+UR5+0xb0] ;  /* 0x0000b005332c7984 */ /* 0x000f220008004c00 */
[C---:B-1----:R-:W-:Y:S01]  /*12a0*/  FFMA R24, R12.reuse, R16, R33 ;  /* 0x000000100c187223 */ /* 0x042fe20000000021 */
[----:B--2---:R-:W-:-:S03]  /*12b0*/  FFMA R26, R12, R8, R31 ;  /* 0x000000080c1a7223 */ /* 0x004fc6000000001f */
[C---:B------:R-:W-:Y:S01]  /*12c0*/  FFMA R31, R13.reuse, R17, R24 ;  /* 0x000000110d1f7223 */ /* 0x040fe20000000018 */
[C---:B---3--:R-:W-:Y:S01]  /*12d0*/  FFMA R12, R20.reuse, R8, R39 ;  /* 0x00000008140c7223 */ /* 0x048fe20000000027 */
[-C--:B------:R-:W-:Y:S01]  /*12e0*/  FFMA R13, R13, R9.reuse, R26 ;  /* 0x000000090d0d7223 */ /* 0x080fe2000000001a */
[----:B------:R-:W-:Y:S01]  /*12f0*/  FFMA R20, R20, R16, R37 ;  /* 0x0000001014147223 */ /* 0x000fe20000000025 */
[C---:B----4-:R-:W-:Y:S01]  /*1300*/  FFMA R24, R40.reuse, R8, R29 ;  /* 0x0000000828187223 */ /* 0x050fe2000000001d */
[-C--:B------:R-:W-:Y:S01]  /*1310*/  FFMA R33, R21, R9.reuse, R12 ;  /* 0x0000000915217223 */ /* 0x080fe2000000000c */
[----:B------:R-:W-:Y:S01]  /*1320*/  FFMA R40, R40, R16, R25 ;  /* 0x0000001028287223 */ /* 0x000fe20000000019 */
[C---:B------:R-:W-:Y:S01]  /*1330*/  FFMA R12, R14.reuse, R18, R31 ;  /* 0x000000120e0c7223 */ /* 0x040fe2000000001f */
[----:B------:R-:W-:Y:S01]  /*1340*/  FFMA R14, R14, R10, R13 ;  /* 0x0000000a0e0e7223 */ /* 0x000fe2000000000d */
[C---:B------:R-:W-:Y:S01]  /*1350*/  FFMA R8, R44.reuse, R8, R27 ;  /* 0x000000082c087223 */ /* 0x040fe2000000001b */
[C---:B------:R-:W-:Y:S01]  /*1360*/  FFMA R13, R41.reuse, R9, R24 ;  /* 0x00000009290d7223 */ /* 0x040fe20000000018 */
[----:B------:R-:W-:Y:S01]  /*1370*/  FFMA R41, R41, R17, R40 ;  /* 0x0000001129297223 */ /* 0x000fe20000000028 */
[----:B------:R-:W-:Y:S01]  /*1380*/  FFMA R16, R44, R16, R35 ;  /* 0x000000102c107223 */ /* 0x000fe20000000023 */
[----:B------:R-:W-:Y:S01]  /*1390*/  FFMA R9, R45, R9, R8 ;  /* 0x000000092d097223 */ /* 0x000fe20000000008 */
[-C--:B------:R-:W-:Y:S01]  /*13a0*/  FFMA R21, R21, R17.reuse, R20 ;  /* 0x0000001115157223 */ /* 0x080fe20000000014 */
[C---:B------:R-:W-:Y:S01]  /*13b0*/  FFMA R8, R42.reuse, R10, R13 ;  /* 0x0000000a2a087223 */ /* 0x040fe2000000000d */
[----:B------:R-:W-:Y:S01]  /*13c0*/  FFMA R42, R42, R18, R41 ;  /* 0x000000122a2a7223 */ /* 0x000fe20000000029 */
[----:B------:R-:W-:Y:S01]  /*13d0*/  FFMA R17, R45, R17, R16 ;  /* 0x000000112d117223 */ /* 0x000fe20000000010 */
[----:B------:R-:W-:Y:S01]  /*13e0*/  LDS.128 R24, [R60+0xc0] ;  /* 0x0000c0003c187984 */ /* 0x000fe20000000c00 */
[C---:B------:R-:W-:Y:S01]  /*13f0*/  FFMA R20, R22.reuse, R10, R33 ;  /* 0x0000000a16147223 */ /* 0x040fe20000000021 */
[----:B------:R-:W-:Y:S01]  /*1400*/  FFMA R22, R22, R18, R21 ;  /* 0x0000001216167223 */ /* 0x000fe20000000015 */
[C---:B------:R-:W-:Y:S01]  /*1410*/  FFMA R10, R46.reuse, R10, R9 ;  /* 0x0000000a2e0a7223 */ /* 0x040fe20000000009 */
[----:B------:R-:W1:Y:S01]  /*1420*/  LDS.128 R28, [R51.X4+UR5+0x840] ;  /* 0x00084005331c7984 */ /* 0x000e620008004c00 */
[----:B------:R-:W-:Y:S01]  /*1430*/  FFMA R18, R46, R18, R17 ;  /* 0x000000122e127223 */ /* 0x000fe20000000011 */
[C---:B------:R-:W-:Y:S01]  /*1440*/  FFMA R9, R43.reuse, R19, R42 ;  /* 0x000000132b097223 */ /* 0x040fe2000000002a */
[----:B------:R-:W-:Y:S01]  /*1450*/  FFMA R13, R43, R11, R8 ;  /* 0x0000000b2b0d7223 */ /* 0x000fe20000000008 */
[----:B------:R-:W-:Y:S01]  /*1460*/  LDS.128 R36, [R51.X4+UR5+0x40] ;  /* 0x0000400533247984 */ /* 0x000fe20008004c00 */
[-C--:B------:R-:W-:Y:S01]  /*1470*/  FFMA R17, R15, R19.reuse, R12 ;  /* 0x000000130f117223 */ /* 0x080fe2000000000c */
[----:B------:R-:W-:Y:S01]  /*1480*/  FFMA R21, R23, R19, R22 ;  /* 0x0000001317157223 */ /* 0x000fe20000000016 */
[-C--:B------:R-:W-:Y:S01]  /*1490*/  FFMA R15, R15, R11.reuse, R14 ;  /* 0x0000000b0f0f7223 */ /* 0x080fe2000000000e */
[----:B------:R-:W2:Y:S01]  /*14a0*/  LDS.128 R32, [R60+0x40] ;  /* 0x000040003c207984 */ /* 0x000ea20000000c00 */
[-C--:B------:R-:W-:Y:S01]  /*14b0*/  FFMA R23, R23, R11.reuse, R20 ;  /* 0x0000000b17177223 */ /* 0x080fe20000000014 */
[C---:B------:R-:W-:Y:S01]  /*14c0*/  FFMA R11, R47.reuse, R11, R10 ;  /* 0x0000000b2f0b7223 */ /* 0x040fe2000000000a */
[----:B------:R-:W-:Y:S01]  /*14d0*/  FFMA R19, R47, R19, R18 ;  /* 0x000000132f137223 */ /* 0x000fe20000000012 */
        /* <DEDUP_REMOVED lines=14> */
[----:B------:R-:W-:Y:S01]  /*15c0*/  FFMA R41, R41, R33, R40 ;  /* 0x0000002129297223 */ /* 0x000fe20000000028 */
[----:B------:R-:W-:Y:S01]  /*15d0*/  FFMA R25, R45, R25, R24 ;  /* 0x000000192d197223 */ /* 0x000fe20000000018 */
[-C--:B------:R-:W-:Y:S01]  /*15e0*/  FFMA R29, R29, R33.reuse, R28 ;  /* 0x000000211d1d7223 */ /* 0x080fe2000000001c */
[-C--:B------:R-:W-:Y:S01]  /*15f0*/  FFMA R36, R30, R26.reuse, R17 ;  /* 0x0000001a1e247223 */ /* 0x080fe20000000011 */
[----:B------:R-:W-:Y:S01]  /*1600*/  FFMA R24, R42, R26, R9 ;  /* 0x0000001a2a187223 */ /* 0x000fe20000000009 */
[-C--:B------:R-:W-:Y:S01]  /*1610*/  FFMA R28, R38, R34.reuse, R15 ;  /* 0x00000022261c7223 */ /* 0x080fe2000000000f */
[----:B------:R-:W-:Y:S01]  /*1620*/  LDS.128 R8, [R51.X4+UR5+0x50] ;  /* 0x0000500533087984 */ /* 0x000fe20008004c00 */
[----:B------:R-:W-:Y:S01]  /*1630*/  FFMA R33, R45, R33, R32 ;  /* 0x000000212d217223 */ /* 0x000fe20000000020 */
[-C--:B------:R-:W-:Y:S01]  /*1640*/  FFMA R42, R42, R34.reuse, R41 ;  /* 0x000000222a2a7223 */ /* 0x080fe20000000029 */
[----:B------:R-:W-:Y:S01]  /*1650*/  FFMA R30, R30, R34, R29 ;  /* 0x000000221e1e7223 */ /* 0x000fe2000000001d */
[----:B------:R-:W1:Y:S01]  /*1660*/  LDS.128 R16, [R60+0x50] ;  /* 0x000050003c107984 */ /* 0x000e620000000c00 */
[----:B------:R-:W-:Y:S01]  /*1670*/  FFMA R38, R38, R26, R37 ;  /* 0x0000001a26267223 */ /* 0x000fe20000000025 */
[C---:B------:R-:W-:Y:S01]  /*1680*/  FFMA R34, R46.reuse, R34, R33 ;  /* 0x000000222e227223 */ /* 0x040fe20000000021 */
[----:B------:R-:W-:Y:S01]  /*1690*/  FFMA R26, R46, R26, R25 ;  /* 0x0000001a2e1a7223 */ /* 0x000fe20000000019 */
[----:B------:R-:W2:Y:S01]  /*16a0*/  LDS.128 R20, [R60+0xd0] ;  /* 0x0000d0003c147984 */ /* 0x000ea20000000c00 */
[-C--:B------:R-:W-:Y:S01]  /*16b0*/  FFMA R33, R39, R35.reuse, R28 ;  /* 0x0000002327217223 */ /* 0x080fe2000000001c */
[-C--:B------:R-:W-:Y:S01]  /*16c0*/  FFMA R37, R31, R35.reuse, R30 ;  /* 0x000000231f257223 */ /* 0x080fe2000000001e */
[C---:B------:R-:W-:Y:S01]  /*16d0*/  FFMA R25, R43.reuse, R35, R42 ;  /* 0x000000232b197223 */ /* 0x040fe2000000002a */
[----:B------:R-:W3:Y:S01]  /*16e0*/  LDS.128 R12, [R51.X4+UR5+0x850] ;  /* 0x00085005330c7984 */ /* 0x000ee20008004c00 */
[-C--:B------:R-:W-:Y:S01]  /*16f0*/  FFMA R29, R43, R27.reuse, R24 ;  /* 0x0000001b2b1d7223 */ /* 0x080fe20000000018 */
[-C--:B------:R-:W-:Y:S01]  /*1700*/  FFMA R39, R39, R27.reuse, R38 ;  /* 0x0000001b27277223 */ /* 0x080fe20000000026 */
[-C--:B------:R-:W-:Y:S01]  /*1710*/  FFMA R31, R31, R27.reuse, R36 ;  /* 0x0000001b1f1f7223 */ /* 0x080fe20000000024 */
[----:B------:R-:W4:Y:S01]  /*1720*/  LDS.128 R40, [R51.X4+UR5+0x8d0] ;  /* 0x0008d00533287984 */ /* 0x000f220008004c00 */
[C---:B------:R-:W-:Y:S01]  /*1730*/  FFMA R27, R47.reuse, R27, R26 ;  /* 0x0000001b2f1b7223 */ /* 0x040fe2000000001a */
[----:B------:R-:W-:-:S02]  /*1740*/  FFMA R35, R47, R35, R34 ;  /* 0x000000232f237223 */ /* 0x000fc40000000022 */
[----:B------:R-:W4:Y:S01]  /*1750*/  LDS.128 R44, [R51.X4+UR5+0xd0] ;  /* 0x0000d005332c7984 */ /* 0x000f220008004c00 */
[C---:B-1----:R-:W-:Y:S01]  /*1760*/  FFMA R24, R8.reuse, R16, R33 ;  /* 0x0000001008187223 */ /* 0x042fe20000000021 */
[-C--:B--2---:R-:W-:Y:S01]  /*1770*/  FFMA R26, R8, R20.reuse, R39 ;  /* 0x00000014081a7223 */ /* 0x084fe20000000027 */
[C---:B---3--:R-:W-:Y:S01]  /*1780*/  FFMA R8, R12.reuse, R20, R31 ;  /* 0x000000140c087223 */ /* 0x048fe2000000001f */
[----:B------:R-:W-:Y:S01]  /*1790*/  FFMA R12, R12, R16, R37 ;  /* 0x000000100c0c7223 */ /* 0x000fe20000000025 */
[C---:B------:R-:W-:Y:S01]  /*17a0*/  FFMA R31, R9.reuse, R17, R24 ;  /* 0x00000011091f7223 */ /* 0x040fe20000000018 */
[-C--:B------:R-:W-:Y:S01]  /*17b0*/  FFMA R9, R9, R21.reuse, R26 ;  /* 0x0000001509097223 */ /* 0x080fe2000000001a */
[C---:B------:R-:W-:Y:S01]  /*17c0*/  FFMA R33, R13.reuse, R21, R8 ;  /* 0x000000150d217223 */ /* 0x040fe20000000008 */
[C---:B----4-:R-:W-:Y:S01]  /*17d0*/  FFMA R24, R40.reuse, R20, R29 ;  /* 0x0000001428187223 */ /* 0x050fe2000000001d */
[----:B------:R-:W-:Y:S01]  /*17e0*/  FFMA R13, R13, R17, R12 ;  /* 0x000000110d0d7223 */ /* 0x000fe2000000000c */
[----:B------:R-:W-:Y:S01]  /*17f0*/  FFMA R40, R40, R16, R25 ;  /* 0x0000001028287223 */ /* 0x000fe20000000019 */
[----:B------:R-:W-:Y:S01]  /*1800*/  FFMA R8, R10, R18, R31 ;  /* 0x000000120a087223 */ /* 0x000fe2000000001f */
[----:B------:R-:W-:Y:S01]  /*1810*/  FFMA R12, R14, R22, R33 ;  /* 0x000000160e0c7223 */ /* 0x000fe20000000021 */
[----:B------:R-:W-:Y:S01]  /*1820*/  FFMA R16, R44, R16, R35 ;  /* 0x000000102c107223 */ /* 0x000fe20000000023 */
[----:B------:R-:W-:Y:S01]  /*1830*/  LDS.128 R28, [R51.X4+UR5+0x60] ;  /* 0x00006005331c7984 */ /* 0x000fe20008004c00 */
[----:B------:R-:W-:Y:S01]  /*1840*/  FFMA R10, R10, R22, R9 ;  /* 0x000000160a0a7223 */ /* 0x000fe20000000009 */
[----:B------:R-:W-:Y:S01]  /*1850*/  FFMA R20, R44, R20, R27 ;  /* 0x000000142c147223 */ /* 0x000fe2000000001b */
[C---:B------:R-:W-:Y:S01]  /*1860*/  FFMA R9, R41.reuse, R21, R24 ;  /* 0x0000001529097223 */ /* 0x040fe20000000018 */
[----:B------:R-:W1:Y:S01]  /*1870*/  LDS.128 R32, [R60+0x60] ;  /* 0x000060003c207984 */ /* 0x000e620000000c00 */
[-C--:B------:R-:W-:Y:S01]  /*1880*/  FFMA R41, R41, R17.reuse, R40 ;  /* 0x0000001129297223 */ /* 0x080fe20000000028 */
[----:B------:R-:W-:Y:S01]  /*1890*/  FFMA R17, R45, R17, R16 ;  /* 0x000000112d117223 */ /* 0x000fe20000000010 */
[----:B------:R-:W-:Y:S01]  /*18a0*/  FFMA R16, R42, R22, R9 ;  /* 0x000000162a107223 */ /* 0x000fe20000000009 */
[----:B------:R-:W2:Y:S01]  /*18b0*/  LDS.128 R36, [R60+0xe0] ;  /* 0x0000e0003c247984 */ /* 0x000ea20000000c00 */
[-C--:B------:R-:W-:Y:S01]  /*18c0*/  FFMA R14, R14, R18.reuse, R13 ;  /* 0x000000120e0e7223 */ /* 0x080fe2000000000d */
[-C--:B------:R-:W-:Y:S01]  /*18d0*/  FFMA R42, R42, R18.reuse, R41 ;  /* 0x000000122a2a7223 */ /* 0x080fe20000000029 */
[----:B------:R-:W-:Y:S01]  /*18e0*/  FFMA R18, R46, R18, R17 ;  /* 0x000000122e127223 */ /* 0x000fe20000000011 */
[----:B------:R-:W3:Y:S01]  /*18f0*/  LDS.128 R24, [R51.X4+UR5+0x860] ;  /* 0x0008600533187984 */ /* 0x000ee20008004c00 */
[C---:B------:R-:W-:Y:S01]  /*1900*/  FFMA R9, R11.reuse, R19, R8 ;  /* 0x000000130b097223 */ /* 0x040fe20000000008 */
[----:B------:R-:W-:Y:S01]  /*1910*/  FFMA R11, R11, R23, R10 ;  /* 0x000000170b0b7223 */ /* 0x000fe2000000000a */
[-C--:B------:R-:W-:Y:S01]  /*1920*/  FFMA R13, R15, R19.reuse, R14 ;  /* 0x000000130f0d7223 */ /* 0x080fe2000000000e */
[-C--:B------:R-:W-:Y:S01]  /*1930*/  FFMA R17, R43, R19.reuse, R42 ;  /* 0x000000132b117223 */ /* 0x080fe2000000002a */
[----:B------:R-:W-:Y:S01]  /*1940*/  FFMA R19, R47, R19, R18 ;  /* 0x000000132f137223 */ /* 0x000fe20000000012 */
[-C--:B------:R-:W-:Y:S01]  /*1950*/  FFMA R15, R15, R23.reuse, R12 ;  /* 0x000000170f0f7223 */ /* 0x080fe2000000000c */
[----:B------:R-:W-:Y:S01]  /*1960*/  FFMA R43, R43, R23, R16 ;  /* 0x000000172b2b7223 */ /* 0x000fe20000000010 */
[----:B------:R-:W-:-:S04]  /*1970*/  FFMA R21, R45, R21, R20 ;  /* 0x000000152d157223 */ /* 0x000fc80000000014 */
[----:B------:R-:W-:-:S04]  /*1980*/  FFMA R22, R46, R22, R21 ;  /* 0x000000162e167223 */ /* 0x000fc80000000015 */
[----:B------:R-:W-:Y:S02]  /*1990*/  FFMA R23, R47, R23, R22 ;  /* 0x000000172f177223 */ /* 0x000fe40000000016 */
        /* <DEDUP_REMOVED lines=8> */
[----:B------:R-:W2:Y:S01]  /*1a20*/  LDS.128 R12, [R51.X4+UR5+0xe0] ;  /* 0x0000e005330c7984 */ /* 0x000ea20008004c00 */
[C---:B------:R-:W-:Y:S01]  /*1a30*/  FFMA R41, R25.reuse, R37, R16 ;  /* 0x0000002519297223 */ /* 0x040fe20000000010 */
[----:B------:R-:W-:Y:S01]  /*1a40*/  FFMA R25, R25, R33, R24 ;  /* 0x0000002119197223 */ /* 0x000fe20000000018 */
[C---:B------:R-:W-:Y:S01]  /*1a50*/  FFMA R24, R30.reuse, R34, R21 ;  /* 0x000000221e187223 */ /* 0x040fe20000000015 */
[-C--:B------:R-:W-:Y:S01]  /*1a60*/  FFMA R30, R30, R38.reuse, R29 ;  /* 0x000000261e1e7223 */ /* 0x080fe2000000001d */
[C---:B------:R-:W-:Y:S01]  /*1a70*/  FFMA R28, R26.reuse, R38, R41 ;  /* 0x000000261a1c7223 */ /* 0x040fe20000000029 */
[----:B------:R-:W-:-:S03]  /*1a80*/  FFMA R26, R26, R34, R25 ;  /* 0x000000221a1a7223 */ /* 0x000fc60000000019 */
[----:B------:R-:W-:Y:S01]  /*1a90*/  FFMA R29, R27, R39, R28 ;  /* 0x000000271b1d7223 */ /* 0x000fe2000000001c */
[C---:B-1----:R-:W-:Y:S01]  /*1aa0*/  FFMA R16, R8.reuse, R32, R17 ;  /* 0x0000002008107223 */ /* 0x042fe20000000011 */
[-C--:B------:R-:W-:Y:S02]  /*1ab0*/  FFMA R8, R8, R36.reuse, R43 ;  /* 0x0000002408087223 */ /* 0x080fe4000000002b */
[----:B------:R-:W-:Y:S01]  /*1ac0*/  LDS.128 R40, [R60+0xf0] ;  /* 0x0000f0003c287984 */ /* 0x000fe20000000c00 */
[C---:B------:R-:W-:Y:S01]  /*1ad0*/  FFMA R25, R9.reuse, R33, R16 ;  /* 0x0000002109197223 */ /* 0x040fe20000000010 */
[C---:B--2---:R-:W-:Y:S01]  /*1ae0*/  FFMA R36, R12.reuse, R36, R23 ;  /* 0x000000240c247223 */ /* 0x044fe20000000017 */
[----:B------:R-:W-:Y:S01]  /*1af0*/  FFMA R12, R12, R32, R19 ;  /* 0x000000200c0c7223 */ /* 0x000fe20000000013 */
[----:B------:R-:W-:Y:S01]  /*1b00*/  LDS.128 R20, [R60+0x70] ;  /* 0x000070003c147984 */ /* 0x000fe20000000c00 */
[-C--:B------:R-:W-:Y:S01]  /*1b10*/  FFMA R9, R9, R37.reuse, R8 ;  /* 0x0000002509097223 */ /* 0x080fe20000000008 */
[C---:B------:R-:W-:Y:S01]  /*1b20*/  FFMA R37, R13.reuse, R37, R36 ;  /* 0x000000250d257223 */ /* 0x040fe20000000024 */
[----:B------:R-:W-:Y:S01]  /*1b30*/  FFMA R13, R13, R33, R12 ;  /* 0x000000210d0d7223 */ /* 0x000fe2000000000c */
[----:B------:R-:W1:Y:S01]  /*1b40*/  LDS.128 R16, [R51.X4+UR5+0x70] ;  /* 0x0000700533107984 */ /* 0x000e620008004c00 */
[C---:B------:R-:W-:Y:S01]  /*1b50*/  FFMA R8, R10.reuse, R38, R9 ;  /* 0x000000260a087223 */ /* 0x040fe20000000009 */
[-C--:B------:R-:W-:Y:S01]  /*1b60*/  FFMA R10, R10, R34.reuse, R25 ;  /* 0x000000220a0a7223 */ /* 0x080fe20000000019 */
[-C--:B------:R-:W-:Y:S01]  /*1b70*/  FFMA R9, R31, R35.reuse, R24 ;  /* 0x000000231f097223 */ /* 0x080fe20000000018 */
[C---:B------:R-:W-:Y:S01]  /*1b80*/  FFMA R34, R14.reuse, R34, R13 ;  /* 0x000000220e227223 */ /* 0x040fe2000000000d */
[----:B------:R-:W-:Y:S01]  /*1b90*/  FFMA R13, R27, R35, R26 ;  /* 0x000000231b0d7223 */ /* 0x000fe2000000001a */
[-C--:B------:R-:W-:Y:S01]  /*1ba0*/  FFMA R27, R11, R39.reuse, R8 ;  /* 0x000000270b1b7223 */ /* 0x080fe20000000008 */
[----:B------:R-:W-:Y:S01]  /*1bb0*/  FFMA R31, R31, R39, R30 ;  /* 0x000000271f1f7223 */ /* 0x000fe2000000001e */
[-C--:B------:R-:W-:Y:S01]  /*1bc0*/  FFMA R25, R11, R35.reuse, R10 ;  /* 0x000000230b197223 */ /* 0x080fe2000000000a */
[----:B------:R-:W-:Y:S01]  /*1bd0*/  FFMA R14, R14, R38, R37 ;  /* 0x000000260e0e7223 */ /* 0x000fe20000000025 */
[----:B------:R-:W-:-:S03]  /*1be0*/  FFMA R35, R15, R35, R34 ;  /* 0x000000230f237223 */ /* 0x000fc60000000022 */
[----:B------:R-:W-:Y:S01]  /*1bf0*/  FFMA R39, R15, R39, R14 ;  /* 0x000000270f277223 */ /* 0x000fe2000000000e */
[C---:B-1----:R-:W-:Y:S01]  /*1c00*/  FFMA R8, R16.reuse, R20, R9 ;  /* 0x0000001410087223 */ /* 0x042fe20000000009 */
[----:B------:R-:W-:-:S03]  /*1c10*/  FFMA R16, R16, R40, R31 ;  /* 0x0000002810107223 */ /* 0x000fc6000000001f */
[C---:B------:R-:W-:Y:S01]  /*1c20*/  FFMA R9, R17.reuse, R21, R8 ;  /* 0x0000001511097223 */ /* 0x040fe20000000008 */
[----:B------:R-:W-:-:S03]  /*1c30*/  FFMA R17, R17, R41, R16 ;  /* 0x0000002911117223 */ /* 0x000fc60000000010 */
[C---:B------:R-:W-:Y:S01]  /*1c40*/  FFMA R16, R18.reuse, R22, R9 ;  /* 0x0000001612107223 */ /* 0x040fe20000000009 */
[----:B------:R-:W-:Y:S01]  /*1c50*/  FFMA R24, R18, R42, R17 ;  /* 0x0000002a12187223 */ /* 0x000fe20000000011 */
[----:B------:R-:W1:Y:S01]  /*1c60*/  LDS.128 R8, [R51.X4+UR5+0x8f0] ;  /* 0x0008f00533087984 */ /* 0x000e620008004c00 */
[C---:B------:R-:W-:Y:S01]  /*1c70*/  FFMA R18, R44.reuse, R40, R29 ;  /* 0x000000282c127223 */ /* 0x040fe2000000001d */
[----:B------:R-:W-:Y:S01]  /*1c80*/  FFMA R44, R44, R20, R13 ;  /* 0x000000142c2c7223 */ /* 0x000fe2000000000d */
[C---:B------:R-:W-:Y:S01]  /*1c90*/  LEA R29, R50.reuse, R55, 0xc ;  /* 0x00000037321d7211 */ /* 0x040fe200078e60ff */
[----:B------:R-:W2:Y:S01]  /*1ca0*/  LDS.128 R12, [R51.X4+UR5+0xf0] ;  /* 0x0000f005330c7984 */ /* 0x000ea20008004c00 */
[----:B------:R-:W-:Y:S01]  /*1cb0*/  USHF.L.U32 UR5, UR4, 0xc, URZ ;  /* 0x0000000c04057899 */ /* 0x000fe2000800063f */
[C---:B------:R-:W-:Y:S01]  /*1cc0*/  FFMA R17, R45.reuse, R21, R44 ;  /* 0x000000152d117223 */ /* 0x040fe2000000002c */
[----:B------:R-:W-:Y:S01]  /*1cd0*/  FFMA R45, R45, R41, R18 ;  /* 0x000000292d2d7223 */ /* 0x000fe20000000012 */
[----:B------:R-:W-:Y:S01]  /*1ce0*/  LEA R18, R50, 0x4000, 0xd ;  /* 0x0000400032127811 */ /* 0x000fe200078e68ff */
[----:B------:R-:W-:Y:S06]  /*1cf0*/  BAR.SYNC 0x0 ;  /* 0x0000000000007b1d */ /* 0x000fec0000000000 */
[-C--:B------:R-:W-:Y:S01]  /*1d00*/  IADD3 R31, R55, R18.reuse, RZ ;  /* 0x00000012371f7210 */ /* 0x080fe20007ffe0ff */
[----:B------:R-:W-:Y:S01]  /*1d10*/  @!PT LDS RZ, [RZ] ;  /* 0x00000000fffff984 */ /* 0x000fe20000000800 */
[----:B------:R-:W-:Y:S01]  /*1d20*/  @!PT LDS RZ, [RZ] ;  /* 0x00000000fffff984 */ /* 0x000fe20000000800 */
[----:B------:R-:W-:Y:S01]  /*1d30*/  @!PT LDS RZ, [RZ] ;  /* 0x00000000fffff984 */ /* 0x000fe20000000800 */
[----:B------:R3:W-:Y:S01]  /*1d40*/  LDGSTS.E.BYPASS.128 [R29], [R48.64], !P1 ;  /* 0x00000000301d7fae */ /* 0x0007e2000c901c48 */
[----:B------:R-:W-:Y:S01]  /*1d50*/  IADD3 R33, R53, R18, RZ ;  /* 0x0000001235217210 */ /* 0x000fe20007ffe0ff */
[C---:B------:R-:W-:Y:S01]  /*1d60*/  FFMA R18, R19.reuse, R23, R16 ;  /* 0x0000001713127223 */ /* 0x040fe20000000010 */
[C---:B------:R-:W-:Y:S01]  /*1d70*/  FFMA R26, R46.reuse, R22, R17 ;  /* 0x000000162e1a7223 */ /* 0x040fe20000000011 */
[----:B------:R-:W0:Y:S01]  /*1d80*/  LDGDEPBAR ;  /* 0x00000000000079af */ /* 0x000e220000000000 */
[----:B------:R-:W-:Y:S01]  /*1d90*/  FFMA R19, R19, R43, R24 ;  /* 0x0000002b13137223 */ /* 0x000fe20000000018 */
[----:B------:R-:W-:Y:S01]  /*1da0*/  FFMA R24, R46, R42, R45 ;  /* 0x0000002a2e187223 */ /* 0x000fe2000000002d */
[C---:B------:R-:W-:Y:S01]  /*1db0*/  FFMA R46, R47.reuse, R23, R26 ;  /* 0x000000172f2e7223 */ /* 0x040fe2000000001a */
[----:B------:R4:W-:Y:S02]  /*1dc0*/  LDGSTS.E.BYPASS.128 [R31], [R6.64], !P1 ;  /* 0x00000000061f7fae */ /* 0x0009e4000c901c48 */
[----:B------:R-:W-:-:S02]  /*1dd0*/  FFMA R47, R47, R43, R24 ;  /* 0x0000002b2f2f7223 */ /* 0x000fc40000000018 */
[----:B------:R1:W-:Y:S01]  /*1de0*/  LDGSTS.E.BYPASS.128 [R33], [R4.64], !P1 ;  /* 0x0000000004217fae */ /* 0x0003e2000c901c48 */
[----:B---3--:R-:W-:-:S03]  /*1df0*/  IADD3 R48, P3, R48, 0x80, RZ ;  /* 0x0000008030307810 */ /* 0x008fc60007f7e0ff */
[----:B------:R-:W0:Y:S01]  /*1e00*/  LDGDEPBAR ;  /* 0x00000000000079af */ /* 0x000e220000000000 */
[----:B------:R-:W-:Y:S02]  /*1e10*/  IADD3.X R49, RZ, R49, RZ, P3, !PT ;  /* 0x00000031ff317210 */ /* 0x000fe40001ffe4ff */
[----:B----4-:R-:W-:Y:S01]  /*1e20*/  IADD3 R6, P2, R6, 0x80, RZ ;  /* 0x0000008006067810 */ /* 0x010fe20007f5e0ff */
[C---:B-1----:R-:W-:Y:S01]  /*1e30*/  FFMA R16, R8.reuse, R40, R27 ;  /* 0x0000002808107223 */ /* 0x042fe2000000001b */
[----:B------:R-:W-:Y:S01]  /*1e40*/  FFMA R8, R8, R20, R25 ;  /* 0x0000001408087223 */ /* 0x000fe20000000019 */
[----:B------:R-:W-:Y:S02]  /*1e50*/  IADD3 R4, P1, R4, 0x80, RZ ;  /* 0x0000008004047810 */ /* 0x000fe40007f3e0ff */
[C---:B------:R-:W-:Y:S01]  /*1e60*/  FFMA R17, R9.reuse, R41, R16 ;  /* 0x0000002909117223 */ /* 0x040fe20000000010 */
[----:B------:R-:W-:Y:S01]  /*1e70*/  FFMA R9, R9, R21, R8 ;  /* 0x0000001509097223 */ /* 0x000fe20000000008 */
[C---:B--2---:R-:W-:Y:S01]  /*1e80*/  FFMA R40, R12.reuse, R40, R39 ;  /* 0x000000280c287223 */ /* 0x044fe20000000027 */
[----:B------:R-:W-:Y:S01]  /*1e90*/  FFMA R12, R12, R20, R35 ;  /* 0x000000140c0c7223 */ /* 0x000fe20000000023 */
[C---:B------:R-:W-:Y:S01]  /*1ea0*/  FFMA R8, R10.reuse, R42, R17 ;  /* 0x0000002a0a087223 */ /* 0x040fe20000000011 */
[----:B------:R-:W-:Y:S01]  /*1eb0*/  FFMA R10, R10, R22, R9 ;  /* 0x000000160a0a7223 */ /* 0x000fe20000000009 */
[C---:B------:R-:W-:Y:S01]  /*1ec0*/  FFMA R41, R13.reuse, R41, R40 ;  /* 0x000000290d297223 */ /* 0x040fe20000000028 */
[----:B------:R-:W-:Y:S01]  /*1ed0*/  FFMA R13, R13, R21, R12 ;  /* 0x000000150d0d7223 */ /* 0x000fe2000000000c */
[----:B------:R-:W-:Y:S01]  /*1ee0*/  IADD3.X R5, RZ, R5, RZ, P1, !PT ;  /* 0x00000005ff057210 */ /* 0x000fe20000ffe4ff */
[C---:B------:R-:W-:Y:S01]  /*1ef0*/  FFMA R10, R11.reuse, R23, R10 ;  /* 0x000000170b0a7223 */ /* 0x040fe2000000000a */
[----:B------:R-:W-:Y:S01]  /*1f00*/  FFMA R11, R11, R43, R8 ;  /* 0x0000002b0b0b7223 */ /* 0x000fe20000000008 */
[----:B------:R-:W-:Y:S01]  /*1f10*/  FFMA R42, R14, R42, R41 ;  /* 0x0000002a0e2a7223 */ /* 0x000fe20000000029 */
[----:B------:R-:W-:-:S04]  /*1f20*/  DEPBAR.LE SB0, 0x6 ;  /* 0x000081800000791a */ /* 0x000fc80000000000 */
[----:B------:R-:W-:Y:S01]  /*1f30*/  FFMA R8, R14, R22, R13 ;  /* 0x000000160e087223 */ /* 0x000fe2000000000d */
[C---:B------:R-:W-:Y:S01]  /*1f40*/  FFMA R9, R15.reuse, R43, R42 ;  /* 0x0000002b0f097223 */ /* 0x040fe2000000002a */
[----:B------:R-:W-:Y:S02]  /*1f50*/  IADD3.X R7, RZ, R7, RZ, P2, !PT ;  /* 0x00000007ff077210 */ /* 0x000fe400017fe4ff */
[----:B------:R-:W-:Y:S01]  /*1f60*/  FFMA R8, R15, R23, R8 ;  /* 0x000000170f087223 */ /* 0x000fe20000000008 */
[----:B------:R-:W-:Y:S06]  /*1f70*/  BAR.SYNC 0x0 ;  /* 0x0000000000007b1d */ /* 0x000fec0000000000 */
[----:B------:R-:W-:Y:S01]  /*1f80*/  @P0 CALL.REL.NOINC `(.L_x_0) ;  /* 0x0000001000000944 */ /* 0x000fe20003c00000 */
[----:B------:R-:W-:Y:S05]  /*1f90*/  BRA `(.L_x_1) ;  /* 0xffffead000007947 */ /* 0x000fea000383ffff */
.L_x_0:
[----:B------:R-:W-:Y:S01]  /*1fa0*/  LOP3.LUT R5, R54, 0xe, RZ, 0xc0, !PT ;  /* 0x0000000e36057812 */ /* 0x000fe200078ec0ff */
[----:B------:R-:W-:-:S04]  /*1fb0*/  DEPBAR.LE SB0, 0x0 ;  /* 0x000080000000791a */ /* 0x000fc80000000000 */
[----:B------:R-:W-:Y:S01]  /*1fc0*/  IMAD R6, R5, 0x22, R56 ;  /* 0x0000002205067824 */ /* 0x000fe200078e0238 */
[----:B------:R-:W-:Y:S02]  /*1fd0*/  LEA.HI R5, R56, R5, RZ, 0x1c ;  /* 0x0000000538057211 */ /* 0x000fe400078fe0ff */
[----:B------:R-:W-:Y:S02]  /*1fe0*/  LOP3.LUT R4, R57, 0x3c, RZ, 0xc0, !PT ;  /* 0x0000003c39047812 */ /* 0x000fe400078ec0ff */
[----:B------:R-:W-:Y:S01]  /*1ff0*/  SHF.L.U32 R6, R6, 0x1, RZ ;  /* 0x0000000106067819 */ /* 0x000fe200000006ff */
[----:B------:R-:W-:Y:S06]  /*2000*/  BAR.SYNC 0x0 ;  /* 0x0000000000007b1d */ /* 0x000fec0000000000 */
[----:B------:R-:W-:Y:S01]  /*2010*/  IMAD R12, R5, 0x44, R4 ;  /* 0x00000044050c7824 */ /* 0x000fe200078e0204 */
[----:B------:R-:W-:Y:S01]  /*2020*/  STS.64 [R6.X4], R18 ;  /* 0x0000001206007388 */ /* 0x000fe20000004a00 */
[----:B------:R-:W-:-:S02]  /*2030*/  LOP3.LUT R0, R0, 0x3c, R57, 0xf8, !PT ;  /* 0x0000003c00007812 */ /* 0x000fc400078ef839 */
[C---:B------:R-:W-:Y:S01]  /*2040*/  LOP3.LUT R7, R3.reuse, 0x10, RZ, 0xfc, !PT ;  /* 0x0000001003077812 */ /* 0x040fe200078efcff */
[----:B------:R-:W-:Y:S04]  /*2050*/  STS.64 [R6.X4+0x110], R8 ;  /* 0x0001100806007388 */ /* 0x000fe80000004a00 */
[----:B------:R-:W-:Y:S06]  /*2060*/  BAR.SYNC 0x0 ;  /* 0x0000000000007b1d */ /* 0x000fec0000000000 */
[----:B------:R-:W1:Y:S04]  /*2070*/  LDS.128 R20, [R12.X4] ;  /* 0x000000000c147984 */ /* 0x000e680000004c00 */
[----:B------:R-:W-:Y:S06]  /*2080*/  BAR.SYNC 0x0 ;  /* 0x0000000000007b1d */ /* 0x000fec0000000000 */
[----:B------:R-:W-:Y:S01]  /*2090*/  ISETP.GE.AND P0, PT, R0, 0x80, PT ;  /* 0x000000800000780c */ /* 0x000fe20003f06270 */
[----:B------:R-:W-:Y:S01]  /*20a0*/  STS.64 [R6.X4], R46 ;  /* 0x0000002e06007388 */ /* 0x000fe20000004a00 */
[----:B------:R-:W-:-:S02]  /*20b0*/  LEA R5, R3, R0, 0x7 ;  /* 0x0000000003057211 */ /* 0x000fc400078e38ff */
[-C--:B------:R-:W-:Y:S01]  /*20c0*/  ISETP.LT.AND P1, PT, R3, R58.reuse, !P0 ;  /* 0x0000003a0300720c */ /* 0x080fe20004721270 */
[----:B------:R-:W-:Y:S04]  /*20d0*/  STS.64 [R6.X4+0x110], R10 ;  /* 0x0001100a06007388 */ /* 0x000fe80000004a00 */
[----:B------:R-:W-:Y:S06]  /*20e0*/  BAR.SYNC 0x0 ;  /* 0x0000000000007b1d */ /* 0x000fec0000000000 */
[----:B------:R-:W-:Y:S01]  /*20f0*/  ISETP.LT.AND P0, PT, R7, R58, !P0 ;  /* 0x0000003a0700720c */ /* 0x000fe20004701270 */
[----:B------:R-:W-:-:S05]  /*2100*/  IMAD.WIDE R4, R5, R2, c[0x0][0x170] ;  /* 0x00005c0005047625 */ /* 0x000fca00078e0202 */
[----:B-1----:R1:W-:Y:S07]  /*2110*/  @P1 STG.E.128 [R4.64], R20 ;  /* 0x0000001404001986 */ /* 0x0023ee000c101d08 */
[----:B------:R-:W-:Y:S05]  /*2120*/  @!P0 EXIT ;  /* 0x000000000000894d */ /* 0x000fea0003800000 */
[----:B------:R-:W2:Y:S01]  /*2130*/  LDS.128 R12, [R12.X4] ;  /* 0x000000000c0c7984 */ /* 0x000ea20000004c00 */
[----:B------:R-:W-:-:S05]  /*2140*/  LEA R3, R7, R0, 0x7 ;  /* 0x0000000007037211 */ /* 0x000fca00078e38ff */
[----:B------:R-:W-:-:S05]  /*2150*/  IMAD.WIDE R2, R3, R2, c[0x0][0x170] ;  /* 0x00005c0003027625 */ /* 0x000fca00078e0202 */
[----:B--2---:R-:W-:Y:S01]  /*2160*/  STG.E.128 [R2.64], R12 ;  /* 0x0000000c02007986 */ /* 0x004fe2000c101d08 */
[----:B------:R-:W-:Y:S05]  /*2170*/  EXIT ;  /* 0x000000000000794d */ /* 0x000fea0003800000 */
.L_x_2:
[----:B------:R-:W-:-:S00]  /*2180*/  BRA `(.L_x_2) ;  /* 0xfffffff000007947 */ /* 0x000fc0000383ffff */
[----:B------:R-:W-:-:S00]  /*2190*/  NOP ;  /* 0x0000000000007918 */ /* 0x000fc00000000000 */
        /* <DEDUP_REMOVED lines=14> */
.L_x_3:


//--------------------- .nv.shared.triton_mm      --------------------------
	.section	.nv.shared.triton_mm,"aw",@nobits
	.align	16
